	.target	sm_90a

	.elftype	@"ET_EXEC"


//--------------------- .note.nv.tkinfo           --------------------------
	.section	.note.nv.tkinfo,"",@"SHT_NOTE"
	.sectionflags	@"SHF_NOTE_NV_TKINFO"
	.tkinfo
        /*0018*/ 	.word	0x00000002
        /*0030*/ 	.string	""
        /*0030*/ 	.string	"ptxas"
        /*0030*/ 	.string	"Cuda compilation tools, release 13.0, V13.0.88"
        /*0030*/ 	.string	"Build cuda_13.0.r13.0/compiler.36424714_0"
        /*0030*/ 	.string	"-arch sm_90a -m 64 "



//--------------------- .note.nv.cuinfo           --------------------------
	.section	.note.nv.cuinfo,"",@"SHT_NOTE"
	.sectionflags	@"SHF_NOTE_NV_CUINFO"
        /*0018*/ 	.short	0x0002
        /*001a*/ 	.short	0x005a
        /*001c*/ 	.short	0x0082
	.zero		2


//--------------------- .nv.info                  --------------------------
	.section	.nv.info,"",@"SHT_CUDA_INFO"
	.align	4


	//----- nvinfo : EIATTR_REGCOUNT
	.align		4
        /*0000*/ 	.byte	0x04, 0x2f
        /*0002*/ 	.short	(.L_12 - .L_11)
	.align		4
.L_11:
        /*0004*/ 	.word	index@(_ZN7cutlass13device_kernelINS_4gemm6kernel13GemmUniversalIN4cute5tupleIJiiiiEEENS1_10collective13CollectiveMmaINS1_37MainloopSm90TmaGmmaWarpSpecializedFP8ILi2ENS5_IJNS4_1CILi1EEESB_SB_EEENS1_32KernelTmaWarpSpecializedPingpongEEENS5_IJNSA_ILi64EEENSA_ILi256EEESG_EEENS_12float_e4m3_tENS5_IJlSB_lEEESI_SJ_NS4_8TiledMMAINS4_8MMA_AtomIJNS4_4SM904GMMA31MMA_64x256x32_F32E4M3E4M3_SS_TNILNSN_7ScaleInE1ELSP_1EEEEEENS4_6LayoutISC_NS5_IJNSA_ILi0EEEST_ST_EEEEENS5_IJNS4_10UnderscoreESW_SW_EEEEENS4_13SM90_TMA_LOADENS4_14ComposedLayoutINS4_7SwizzleILi3ELi4ELi3EEENS4_18smem_ptr_flag_bitsILi8EEENSS_INS5_IJNSA_ILi8EEENSA_ILi128EEEEEENS5_IJS16_SB_EEEEEEEvNS4_8identityESZ_S1A_vS1B_EENS_8epilogue10collective6detail29Sm90TmaWarpSpecializedAdapterINS1E_15DefaultEpilogueISI_SJ_SJ_NS1D_6thread17LinearCombinationISI_Li1EffLNS1I_9ScaleType4KindE0ELNS_15FloatRoundStyleE2ESI_EENS1_15EpilogueDefaultEEEEEvvEEEEvNT_6ParamsE)
        /*0008*/ 	.word	0x000000a8


	//----- nvinfo : EIATTR_FRAME_SIZE
	.align		4
.L_12:
        /*000c*/ 	.byte	0x04, 0x11
        /*000e*/ 	.short	(.L_14 - .L_13)
	.align		4
.L_13:
        /*0010*/ 	.word	index@(_ZN7cutlass13device_kernelINS_4gemm6kernel13GemmUniversalIN4cute5tupleIJiiiiEEENS1_10collective13CollectiveMmaINS1_37MainloopSm90TmaGmmaWarpSpecializedFP8ILi2ENS5_IJNS4_1CILi1EEESB_SB_EEENS1_32KernelTmaWarpSpecializedPingpongEEENS5_IJNSA_ILi64EEENSA_ILi256EEESG_EEENS_12float_e4m3_tENS5_IJlSB_lEEESI_SJ_NS4_8TiledMMAINS4_8MMA_AtomIJNS4_4SM904GMMA31MMA_64x256x32_F32E4M3E4M3_SS_TNILNSN_7ScaleInE1ELSP_1EEEEEENS4_6LayoutISC_NS5_IJNSA_ILi0EEEST_ST_EEEEENS5_IJNS4_10UnderscoreESW_SW_EEEEENS4_13SM90_TMA_LOADENS4_14ComposedLayoutINS4_7SwizzleILi3ELi4ELi3EEENS4_18smem_ptr_flag_bitsILi8EEENSS_INS5_IJNSA_ILi8EEENSA_ILi128EEEEEENS5_IJS16_SB_EEEEEEEvNS4_8identityESZ_S1A_vS1B_EENS_8epilogue10collective6detail29Sm90TmaWarpSpecializedAdapterINS1E_15DefaultEpilogueISI_SJ_SJ_NS1D_6thread17LinearCombinationISI_Li1EffLNS1I_9ScaleType4KindE0ELNS_15FloatRoundStyleE2ESI_EENS1_15EpilogueDefaultEEEEEvvEEEEvNT_6ParamsE)
        /*0014*/ 	.word	0x00000108


	//----- nvinfo : EIATTR_MIN_STACK_SIZE
	.align		4
.L_14:
        /*0018*/ 	.byte	0x04, 0x12
        /*001a*/ 	.short	(.L_16 - .L_15)
	.align		4
.L_15:
        /*001c*/ 	.word	index@(_ZN7cutlass13device_kernelINS_4gemm6kernel13GemmUniversalIN4cute5tupleIJiiiiEEENS1_10collective13CollectiveMmaINS1_37MainloopSm90TmaGmmaWarpSpecializedFP8ILi2ENS5_IJNS4_1CILi1EEESB_SB_EEENS1_32KernelTmaWarpSpecializedPingpongEEENS5_IJNSA_ILi64EEENSA_ILi256EEESG_EEENS_12float_e4m3_tENS5_IJlSB_lEEESI_SJ_NS4_8TiledMMAINS4_8MMA_AtomIJNS4_4SM904GMMA31MMA_64x256x32_F32E4M3E4M3_SS_TNILNSN_7ScaleInE1ELSP_1EEEEEENS4_6LayoutISC_NS5_IJNSA_ILi0EEEST_ST_EEEEENS5_IJNS4_10UnderscoreESW_SW_EEEEENS4_13SM90_TMA_LOADENS4_14ComposedLayoutINS4_7SwizzleILi3ELi4ELi3EEENS4_18smem_ptr_flag_bitsILi8EEENSS_INS5_IJNSA_ILi8EEENSA_ILi128EEEEEENS5_IJS16_SB_EEEEEEEvNS4_8identityESZ_S1A_vS1B_EENS_8epilogue10collective6detail29Sm90TmaWarpSpecializedAdapterINS1E_15DefaultEpilogueISI_SJ_SJ_NS1D_6thread17LinearCombinationISI_Li1EffLNS1I_9ScaleType4KindE0ELNS_15FloatRoundStyleE2ESI_EENS1_15EpilogueDefaultEEEEEvvEEEEvNT_6ParamsE)
        /*0020*/ 	.word	0x00000108
.L_16:


//--------------------- .nv.compat                --------------------------
	.section	.nv.compat,"",@"SHT_CUDA_COMPAT_INFO"
	.align	4
        /*0000*/ 	.byte	0x02, 0x09, 0x01, 0x00, 0x02, 0x02, 0x04, 0x00, 0x02, 0x05, 0x05, 0x00, 0x03, 0x07, 0x01, 0x01
        /*0010*/ 	.byte	0x02, 0x03, 0x01, 0x00, 0x02, 0x06, 0x01, 0x00, 0x04, 0x0b, 0x08, 0x00, 0x00, 0x00, 0x00, 0x00
        /*0020*/ 	.byte	0x00, 0x00, 0x00, 0x00


//--------------------- .nv.info._ZN7cutlass13device_kernelINS_4gemm6kernel13GemmUniversalIN4cute5tupleIJiiiiEEENS1_10collective13CollectiveMmaINS1_37MainloopSm90TmaGmmaWarpSpecializedFP8ILi2ENS5_IJNS4_1CILi1EEESB_SB_EEENS1_32KernelTmaWarpSpecializedPingpongEEENS5_IJNSA_ILi64EEENSA_ILi256EEESG_EEENS_12float_e4m3_tENS5_IJlSB_lEEESI_SJ_NS4_8TiledMMAINS4_8MMA_AtomIJNS4_4SM904GMMA31MMA_64x256x32_F32E4M3E4M3_SS_TNILNSN_7ScaleInE1ELSP_1EEEEEENS4_6LayoutISC_NS5_IJNSA_ILi0EEEST_ST_EEEEENS5_IJNS4_10UnderscoreESW_SW_EEEEENS4_13SM90_TMA_LOADENS4_14ComposedLayoutINS4_7SwizzleILi3ELi4ELi3EEENS4_18smem_ptr_flag_bitsILi8EEENSS_INS5_IJNSA_ILi8EEENSA_ILi128EEEEEENS5_IJS16_SB_EEEEEEEvNS4_8identityESZ_S1A_vS1B_EENS_8epilogue10collective6detail29Sm90TmaWarpSpecializedAdapterINS1E_15DefaultEpilogueISI_SJ_SJ_NS1D_6thread17LinearCombinationISI_Li1EffLNS1I_9ScaleType4KindE0ELNS_15FloatRoundStyleE2ESI_EENS1_15EpilogueDefaultEEEEEvvEEEEvNT_6ParamsE --------------------------
	.section	.nv.info._ZN7cutlass13device_kernelINS_4gemm6kernel13GemmUniversalIN4cute5tupleIJiiiiEEENS1_10collective13CollectiveMmaINS1_37MainloopSm90TmaGmmaWarpSpecializedFP8ILi2ENS5_IJNS4_1CILi1EEESB_SB_EEENS1_32KernelTmaWarpSpecializedPingpongEEENS5_IJNSA_ILi64EEENSA_ILi256EEESG_EEENS_12float_e4m3_tENS5_IJlSB_lEEESI_SJ_NS4_8TiledMMAINS4_8MMA_AtomIJNS4_4SM904GMMA31MMA_64x256x32_F32E4M3E4M3_SS_TNILNSN_7ScaleInE1ELSP_1EEEEEENS4_6LayoutISC_NS5_IJNSA_ILi0EEEST_ST_EEEEENS5_IJNS4_10UnderscoreESW_SW_EEEEENS4_13SM90_TMA_LOADENS4_14ComposedLayoutINS4_7SwizzleILi3ELi4ELi3EEENS4_18smem_ptr_flag_bitsILi8EEENSS_INS5_IJNSA_ILi8EEENSA_ILi128EEEEEENS5_IJS16_SB_EEEEEEEvNS4_8identityESZ_S1A_vS1B_EENS_8epilogue10collective6detail29Sm90TmaWarpSpecializedAdapterINS1E_15DefaultEpilogueISI_SJ_SJ_NS1D_6thread17LinearCombinationISI_Li1EffLNS1I_9ScaleType4KindE0ELNS_15FloatRoundStyleE2ESI_EENS1_15EpilogueDefaultEEEEEvvEEEEvNT_6ParamsE,"",@"SHT_CUDA_INFO"
	.sectionflags	@""
	.align	4


	//----- nvinfo : EIATTR_CUDA_API_VERSION
	.align		4
        /*0000*/ 	.byte	0x04, 0x37
        /*0002*/ 	.short	(.L_18 - .L_17)
.L_17:
        /*0004*/ 	.word	0x00000082


	//----- nvinfo : EIATTR_KPARAM_INFO
	.align		4
.L_18:
        /*0008*/ 	.byte	0x04, 0x17
        /*000a*/ 	.short	(.L_20 - .L_19)
.L_19:
        /*000c*/ 	.word	0x00000000
        /*0010*/ 	.short	0x0000
        /*0012*/ 	.short	0x0070
        /*0014*/ 	.byte	0x00, 0xf0, 0x01, 0x10


	//----- nvinfo : EIATTR_SPARSE_MMA_MASK
	.align		4
.L_20:
        /*0018*/ 	.byte	0x03, 0x50
        /*001a*/ 	.short	0x0000


	//----- nvinfo : EIATTR_MAXREG_COUNT
	.align		4
        /*001c*/ 	.byte	0x03, 0x1b
        /*001e*/ 	.short	0x00a8


	//----- nvinfo : EIATTR_NUM_BARRIERS
	.align		4
        /*0020*/ 	.byte	0x02, 0x4c
        /*0022*/ 	.byte	0x01
	.zero		1


	//----- nvinfo : EIATTR_ANNOTATIONS
	.align		4
        /*0024*/ 	.byte	0x04, 0x55
        /*0026*/ 	.short	(.L_22 - .L_21)


	//   ....[0]....
.L_21:
        /*0028*/ 	.word	0x00000001
        /*002c*/ 	.byte	0x70, 0x09, 0x00, 0x00, 0x01, 0x00, 0x00, 0x00, 0x70, 0x0b, 0x00, 0x00, 0x01, 0x00, 0x00, 0x00
        /* <DEDUP_REMOVED lines=202> */
        /*0cdc*/ 	.byte	0x30, 0x04, 0x01, 0x00


	//----- nvinfo : EIATTR_MERCURY_ISA_VERSION
	.align		4
.L_22:
        /*0ce0*/ 	.byte	0x03, 0x5f
        /*0ce2*/ 	.short	0x0101


	//----- nvinfo : EIATTR_INT_WARP_WIDE_INSTR_OFFSETS
	.align		4
        /*0ce4*/ 	.byte	0x04, 0x31
        /*0ce6*/ 	.short	(.L_24 - .L_23)


	//   ....[0]....
.L_23:
        /*0ce8*/ 	.word	0x00000470


	//   ....[1]....
        /*0cec*/ 	.word	0x00000480


	//   ....[2]....
        /*0cf0*/ 	.word	0x000004f0


	//   ....[3]....
        /*0cf4*/ 	.word	0x00000500


	//   ....[4]....
        /*0cf8*/ 	.word	0x00000510


	//   ....[5]....
        /*0cfc*/ 	.word	0x00000530


	//   ....[6]....
        /*0d00*/ 	.word	0x00000590


	//   ....[7]....
        /*0d04*/ 	.word	0x000005b0


	//----- nvinfo : EIATTR_COOP_GROUP_MASK_REGIDS
	.align		4
.L_24:
        /*0d08*/ 	.byte	0x04, 0x29
        /*0d0a*/ 	.short	(.L_26 - .L_25)


	//   ....[0]....
.L_25:
        /*0d0c*/ 	.word	0xffffffff


	//   ....[1]....
        /*0d10*/ 	.word	0xffffffff


	//   ....[2]....
        /*0d14*/ 	.word	0xffffffff


	//   ....[3]....
        /*0d18*/ 	.word	0xffffffff


	//   ....[4]....
        /*0d1c*/ 	.word	0xffffffff


	//   ....[5]....
        /*0d20*/ 	.word	0xffffffff


	//----- nvinfo : EIATTR_COOP_GROUP_INSTR_OFFSETS
	.align		4
.L_26:
        /*0d24*/ 	.byte	0x04, 0x28
        /*0d26*/ 	.short	(.L_28 - .L_27)


	//   ....[0]....
.L_27:
        /*0d28*/ 	.word	0x00000060


	//   ....[1]....
        /*0d2c*/ 	.word	0x00000090


	//   ....[2]....
        /*0d30*/ 	.word	0x00000190


	//   ....[3]....
        /*0d34*/ 	.word	0x00000360


	//   ....[4]....
        /*0d38*/ 	.word	0x000003a0


	//   ....[5]....
        /*0d3c*/ 	.word	0x000003e0


	//----- nvinfo : EIATTR_REG_RECONFIG
	.align		4
.L_28:
        /*0d40*/ 	.byte	0x01, 0x54
	.zero		2


	//----- nvinfo : EIATTR_MBARRIER_INSTR_OFFSETS
	.align		4
        /*0d44*/ 	.byte	0x04, 0x39
        /*0d46*/ 	.short	(.L_30 - .L_29)


	//   ....[0]....
.L_29:
        /*0d48*/ 	.word	0x00000310
        /*0d4c*/ 	.word	0x000000ff
        /*0d50*/ 	.word	0x00000000
        /*0d54*/ 	.short	0x0100
        /*0d56*/ 	.byte	0x05
	.zero		1


	//   ....[1]....
        /*0d58*/ 	.word	0x00000320
        /*0d5c*/ 	.word	0x000000ff
        /*0d60*/ 	.word	0x00000010
        /*0d64*/ 	.short	0x0100
        /*0d66*/ 	.byte	0x05
	.zero		1


	//   ....[2]....
        /*0d68*/ 	.word	0x00000330
        /*0d6c*/ 	.word	0x000000ff
        /*0d70*/ 	.word	0x00000008
        /*0d74*/ 	.short	0x0100
        /*0d76*/ 	.byte	0x05
	.zero		1


	//   ....[3]....
        /*0d78*/ 	.word	0x00000340
        /*0d7c*/ 	.word	0x000000ff
        /*0d80*/ 	.word	0x00000018
        /*0d84*/ 	.short	0x0100
        /*0d86*/ 	.byte	0x05
	.zero		1


	//   ....[4]....
        /*0d88*/ 	.word	0x000005d0
        /*0d8c*/ 	.word	0x000000ff
        /*0d90*/ 	.word	0x00000050
        /*0d94*/ 	.short	0x0100
        /*0d96*/ 	.byte	0x05
	.zero		1


	//   ....[5]....
        /*0d98*/ 	.word	0x000005e0
        /*0d9c*/ 	.word	0x000000ff
        /*0da0*/ 	.word	0x00000058
        /*0da4*/ 	.short	0x0100
        /*0da6*/ 	.byte	0x05
	.zero		1


	//   ....[6]....
        /*0da8*/ 	.word	0x00000620
        /*0dac*/ 	.word	0x000000ff
        /*0db0*/ 	.word	0x00000030
        /*0db4*/ 	.short	0x0100
        /*0db6*/ 	.byte	0x0b
	.zero		1


	//   ....[7]....
        /*0db8*/ 	.word	0x00000640
        /*0dbc*/ 	.word	0x000000ff
        /*0dc0*/ 	.word	0x00000038
        /*0dc4*/ 	.short	0x0100
        /*0dc6*/ 	.byte	0x0b
	.zero		1


	//   ....[8]....
        /*0dc8*/ 	.word	0x00000650
        /*0dcc*/ 	.word	0x000000ff
        /*0dd0*/ 	.word	0x00000040
        /*0dd4*/ 	.short	0x0100
        /*0dd6*/ 	.byte	0x0b
	.zero		1


	//   ....[9]....
        /*0dd8*/ 	.word	0x00000660
        /*0ddc*/ 	.word	0x000000ff
        /*0de0*/ 	.word	0x00000048
        /*0de4*/ 	.short	0x0100
        /*0de6*/ 	.byte	0x0b
	.zero		1


	//   ....[10]....
        /*0de8*/ 	.word	0x00001600
        /*0dec*/ 	.word	0x000000ff
        /*0df0*/ 	.word	0xfffffff8
        /*0df4*/ 	.short	0x010a
        /*0df6*/ 	.byte	0x0d
	.zero		1


	//   ....[11]....
        /*0df8*/ 	.word	0x00001fd0
        /*0dfc*/ 	.word	0x000000ff
        /*0e00*/ 	.word	0x00000000
        /*0e04*/ 	.short	0x010a
        /*0e06*/ 	.byte	0x13
	.zero		1


	//   ....[12]....
        /*0e08*/ 	.word	0x00002010
        /*0e0c*/ 	.word	0x000000ff
        /*0e10*/ 	.word	0x00000000
        /*0e14*/ 	.short	0x010a
        /*0e16*/ 	.byte	0x13
	.zero		1


	//   ....[13]....
        /*0e18*/ 	.word	0x00003440
        /*0e1c*/ 	.word	0x000000ff
        /*0e20*/ 	.word	0x00000000
        /*0e24*/ 	.short	0x010a
        /*0e26*/ 	.byte	0x16
	.zero		1


	//   ....[14]....
        /*0e28*/ 	.word	0x00003480
        /*0e2c*/ 	.word	0x000000ff
        /*0e30*/ 	.word	0x00000000
        /*0e34*/ 	.short	0x010a
        /*0e36*/ 	.byte	0x16
	.zero		1


	//   ....[15]....
        /*0e38*/ 	.word	0x00004700
        /*0e3c*/ 	.word	0x000000ff
        /*0e40*/ 	.word	0x00000000
        /*0e44*/ 	.short	0x0101
        /*0e46*/ 	.byte	0x15
	.zero		1


	//   ....[16]....
        /*0e48*/ 	.word	0x00005790
        /*0e4c*/ 	.word	0x000000e5
        /*0e50*/ 	.word	0x00000000
        /*0e54*/ 	.short	0x0101
        /*0e56*/ 	.byte	0x0a
	.zero		1


	//   ....[17]....
        /*0e58*/ 	.word	0x00005880
        /*0e5c*/ 	.word	0x000000ff
        /*0e60*/ 	.word	0x00000000
        /*0e64*/ 	.short	0x0101
        /*0e66*/ 	.byte	0x13
	.zero		1


	//   ....[18]....
        /*0e68*/ 	.word	0x00005930
        /*0e6c*/ 	.word	0x000000ff
        /*0e70*/ 	.word	0x00000008
        /*0e74*/ 	.short	0x010a
        /*0e76*/ 	.byte	0x0d
	.zero		1


	//   ....[19]....
        /*0e78*/ 	.word	0x0000eb50
        /*0e7c*/ 	.word	0x00000000
        /*0e80*/ 	.word	0x00000000
        /*0e84*/ 	.short	0x0101
        /*0e86*/ 	.byte	0x0a
	.zero		1


	//   ....[20]....
        /*0e88*/ 	.word	0x0000f5a0
        /*0e8c*/ 	.word	0x0000000b
        /*0e90*/ 	.word	0x00000010
        /*0e94*/ 	.short	0x010a
        /*0e96*/ 	.byte	0x3f
	.zero		1


	//   ....[21]....
        /*0e98*/ 	.word	0x0000fa20
        /*0e9c*/ 	.word	0x00000002
        /*0ea0*/ 	.word	0x00000058
        /*0ea4*/ 	.short	0x0101
        /*0ea6*/ 	.byte	0x3f
	.zero		1


	//   ....[22]....
        /*0ea8*/ 	.word	0x00010240
        /*0eac*/ 	.word	0x00000005
        /*0eb0*/ 	.word	0x00000000
        /*0eb4*/ 	.short	0x010a
        /*0eb6*/ 	.byte	0x3f
	.zero		1


	//   ....[23]....
        /*0eb8*/ 	.word	0x000102c0
        /*0ebc*/ 	.word	0x00000009
        /*0ec0*/ 	.word	0x00000000
        /*0ec4*/ 	.short	0x010a
        /*0ec6*/ 	.byte	0x3f
	.zero		1


	//   ....[24]....
        /*0ec8*/ 	.word	0x00010330
        /*0ecc*/ 	.word	0x00000003
        /*0ed0*/ 	.word	0xfffffff8
        /*0ed4*/ 	.short	0x010a
        /*0ed6*/ 	.byte	0x3f
	.zero		1


	//   ....[25]....
        /*0ed8*/ 	.word	0x00010390
        /*0edc*/ 	.word	0x00000003
        /*0ee0*/ 	.word	0x00000000
        /*0ee4*/ 	.short	0x010a
        /*0ee6*/ 	.byte	0x3f
	.zero		1


	//   ....[26]....
        /*0ee8*/ 	.word	0x00010400
        /*0eec*/ 	.word	0x00000000
        /*0ef0*/ 	.word	0x00000000
        /*0ef4*/ 	.short	0x010a
        /*0ef6*/ 	.byte	0x3f
	.zero		1


	//   ....[27]....
        /*0ef8*/ 	.word	0x00010470
        /*0efc*/ 	.word	0x00000019
        /*0f00*/ 	.word	0x00000008
        /*0f04*/ 	.short	0x010a
        /*0f06*/ 	.byte	0x3f
	.zero		1


	//   ....[28]....
        /*0f08*/ 	.word	0x00010540
        /*0f0c*/ 	.word	0x0000000b
        /*0f10*/ 	.word	0x00000010
        /*0f14*/ 	.short	0x010a
        /*0f16*/ 	.byte	0x3f
	.zero		1


	//   ....[29]....
        /*0f18*/ 	.word	0x00010620
        /*0f1c*/ 	.word	0x00000005
        /*0f20*/ 	.word	0x00000000
        /*0f24*/ 	.short	0x010a
        /*0f26*/ 	.byte	0x3f
	.zero		1


	//----- nvinfo : EIATTR_NUM_MBARRIERS
	.align		4
.L_30:
        /*0f28*/ 	.byte	0x03, 0x38
        /*0f2a*/ 	.short	0x000a


	//----- nvinfo : EIATTR_EXIT_INSTR_OFFSETS
	.align		4
        /*0f2c*/ 	.byte	0x04, 0x1c
        /*0f2e*/ 	.short	(.L_32 - .L_31)


	//   ....[0]....
.L_31:
        /*0f30*/ 	.word	0x000012b0


	//   ....[1]....
        /*0f34*/ 	.word	0x00001310


	//   ....[2]....
        /*0f38*/ 	.word	0x0000f2b0


	//   ....[3]....
        /*0f3c*/ 	.word	0x0000f2e0


	//   ....[4]....
        /*0f40*/ 	.word	0x00010310


	//----- nvinfo : EIATTR_MAX_THREADS
	.align		4
.L_32:
        /*0f44*/ 	.byte	0x04, 0x05
        /*0f46*/ 	.short	(.L_34 - .L_33)
.L_33:
        /*0f48*/ 	.word	0x00000180
        /*0f4c*/ 	.word	0x00000001
        /*0f50*/ 	.word	0x00000001


	//----- nvinfo : EIATTR_CRS_STACK_SIZE
	.align		4
.L_34:
        /*0f54*/ 	.byte	0x04, 0x1e
        /*0f56*/ 	.short	(.L_36 - .L_35)
.L_35:
        /*0f58*/ 	.word	0x00000000


	//----- nvinfo : EIATTR_CBANK_PARAM_SIZE
	.align		4
.L_36:
        /*0f5c*/ 	.byte	0x03, 0x19
        /*0f5e*/ 	.short	0x0470


	//----- nvinfo : EIATTR_PARAM_CBANK
	.align		4
        /*0f60*/ 	.byte	0x04, 0x0a
        /*0f62*/ 	.short	(.L_38 - .L_37)
	.align		4
.L_37:
        /*0f64*/ 	.word	index@(.nv.constant0._ZN7cutlass13device_kernelINS_4gemm6kernel13GemmUniversalIN4cute5tupleIJiiiiEEENS1_10collective13CollectiveMmaINS1_37MainloopSm90TmaGmmaWarpSpecializedFP8ILi2ENS5_IJNS4_1CILi1EEESB_SB_EEENS1_32KernelTmaWarpSpecializedPingpongEEENS5_IJNSA_ILi64EEENSA_ILi256EEESG_EEENS_12float_e4m3_tENS5_IJlSB_lEEESI_SJ_NS4_8TiledMMAINS4_8MMA_AtomIJNS4_4SM904GMMA31MMA_64x256x32_F32E4M3E4M3_SS_TNILNSN_7ScaleInE1ELSP_1EEEEEENS4_6LayoutISC_NS5_IJNSA_ILi0EEEST_ST_EEEEENS5_IJNS4_10UnderscoreESW_SW_EEEEENS4_13SM90_TMA_LOADENS4_14ComposedLayoutINS4_7SwizzleILi3ELi4ELi3EEENS4_18smem_ptr_flag_bitsILi8EEENSS_INS5_IJNSA_ILi8EEENSA_ILi128EEEEEENS5_IJS16_SB_EEEEEEEvNS4_8identityESZ_S1A_vS1B_EENS_8epilogue10collective6detail29Sm90TmaWarpSpecializedAdapterINS1E_15DefaultEpilogueISI_SJ_SJ_NS1D_6thread17LinearCombinationISI_Li1EffLNS1I_9ScaleType4KindE0ELNS_15FloatRoundStyleE2ESI_EENS1_15EpilogueDefaultEEEEEvvEEEEvNT_6ParamsE)
        /*0f68*/ 	.short	0x0210
        /*0f6a*/ 	.short	0x0470


	//----- nvinfo : EIATTR_SW_WAR
	.align		4
.L_38:
        /*0f6c*/ 	.byte	0x04, 0x36
        /*0f6e*/ 	.short	(.L_40 - .L_39)
.L_39:
        /*0f70*/ 	.word	0x00000008
.L_40:


//--------------------- .nv.callgraph             --------------------------
	.section	.nv.callgraph,"",@"SHT_CUDA_CALLGRAPH"
	.align	4
	.sectionentsize	8
	.align		4
        /*0000*/ 	.word	0x00000000
	.align		4
        /*0004*/ 	.word	0xffffffff
	.align		4
        /*0008*/ 	.word	0x00000000
	.align		4
        /*000c*/ 	.word	0xfffffffe
	.align		4
        /*0010*/ 	.word	0x00000000
	.align		4
        /*0014*/ 	.word	0xfffffffd
	.align		4
        /*0018*/ 	.word	0x00000000
	.align		4
        /*001c*/ 	.word	0xfffffffc


//--------------------- .nv.constant4             --------------------------
	.section	.nv.constant4,"a",@progbits
	.align	8
	.align		8
.nv.constant4:
        /*0000*/ 	.dword	_ZN39_INTERNAL_a9478f18_4_k_cu_b807a022_64284cuda3std3__45__cpo5beginE
	.align		8
        /*0008*/ 	.dword	_ZN39_INTERNAL_a9478f18_4_k_cu_b807a022_64284cuda3std3__45__cpo3endE
	.align		8
        /*0010*/ 	.dword	_ZN39_INTERNAL_a9478f18_4_k_cu_b807a022_64284cuda3std3__45__cpo6cbeginE
	.align		8
        /*0018*/ 	.dword	_ZN39_INTERNAL_a9478f18_4_k_cu_b807a022_64284cuda3std3__45__cpo4cendE
	.align		8
        /*0020*/ 	.dword	_ZN39_INTERNAL_a9478f18_4_k_cu_b807a022_64284cuda3std3__441_GLOBAL__N__a9478f18_4_k_cu_b807a022_64286ignoreE
	.align		8
        /*0028*/ 	.dword	_ZN39_INTERNAL_a9478f18_4_k_cu_b807a022_64284cuda3std3__419piecewise_constructE
	.align		8
        /*0030*/ 	.dword	_ZN39_INTERNAL_a9478f18_4_k_cu_b807a022_64284cuda3std3__48in_placeE
	.align		8
        /*0038*/ 	.dword	_ZN39_INTERNAL_a9478f18_4_k_cu_b807a022_64284cuda3std6ranges3__45__cpo4swapE
	.align		8
        /*0040*/ 	.dword	_ZN39_INTERNAL_a9478f18_4_k_cu_b807a022_64284cuda3std6ranges3__45__cpo9iter_moveE
	.align		8
        /*0048*/ 	.dword	_ZN39_INTERNAL_a9478f18_4_k_cu_b807a022_64284cute7productE
	.align		8
        /*0050*/ 	.dword	_ZN39_INTERNAL_a9478f18_4_k_cu_b807a022_64284cute1_E


//--------------------- .text._ZN7cutlass13device_kernelINS_4gemm6kernel13GemmUniversalIN4cute5tupleIJiiiiEEENS1_10collective13CollectiveMmaINS1_37MainloopSm90TmaGmmaWarpSpecializedFP8ILi2ENS5_IJNS4_1CILi1EEESB_SB_EEENS1_32KernelTmaWarpSpecializedPingpongEEENS5_IJNSA_ILi64EEENSA_ILi256EEESG_EEENS_12float_e4m3_tENS5_IJlSB_lEEESI_SJ_NS4_8TiledMMAINS4_8MMA_AtomIJNS4_4SM904GMMA31MMA_64x256x32_F32E4M3E4M3_SS_TNILNSN_7ScaleInE1ELSP_1EEEEEENS4_6LayoutISC_NS5_IJNSA_ILi0EEEST_ST_EEEEENS5_IJNS4_10UnderscoreESW_SW_EEEEENS4_13SM90_TMA_LOADENS4_14ComposedLayoutINS4_7SwizzleILi3ELi4ELi3EEENS4_18smem_ptr_flag_bitsILi8EEENSS_INS5_IJNSA_ILi8EEENSA_ILi128EEEEEENS5_IJS16_SB_EEEEEEEvNS4_8identityESZ_S1A_vS1B_EENS_8epilogue10collective6detail29Sm90TmaWarpSpecializedAdapterINS1E_15DefaultEpilogueISI_SJ_SJ_NS1D_6thread17LinearCombinationISI_Li1EffLNS1I_9ScaleType4KindE0ELNS_15FloatRoundStyleE2ESI_EENS1_15EpilogueDefaultEEEEEvvEEEEvNT_6ParamsE --------------------------
	.section	.text._ZN7cutlass13device_kernelINS_4gemm6kernel13GemmUniversalIN4cute5tupleIJiiiiEEENS1_10collective13CollectiveMmaINS1_37MainloopSm90TmaGmmaWarpSpecializedFP8ILi2ENS5_IJNS4_1CILi1EEESB_SB_EEENS1_32KernelTmaWarpSpecializedPingpongEEENS5_IJNSA_ILi64EEENSA_ILi256EEESG_EEENS_12float_e4m3_tENS5_IJlSB_lEEESI_SJ_NS4_8TiledMMAINS4_8MMA_AtomIJNS4_4SM904GMMA31MMA_64x256x32_F32E4M3E4M3_SS_TNILNSN_7ScaleInE1ELSP_1EEEEEENS4_6LayoutISC_NS5_IJNSA_ILi0EEEST_ST_EEEEENS5_IJNS4_10UnderscoreESW_SW_EEEEENS4_13SM90_TMA_LOADENS4_14ComposedLayoutINS4_7SwizzleILi3ELi4ELi3EEENS4_18smem_ptr_flag_bitsILi8EEENSS_INS5_IJNSA_ILi8EEENSA_ILi128EEEEEENS5_IJS16_SB_EEEEEEEvNS4_8identityESZ_S1A_vS1B_EENS_8epilogue10collective6detail29Sm90TmaWarpSpecializedAdapterINS1E_15DefaultEpilogueISI_SJ_SJ_NS1D_6thread17LinearCombinationISI_Li1EffLNS1I_9ScaleType4KindE0ELNS_15FloatRoundStyleE2ESI_EENS1_15EpilogueDefaultEEEEEvvEEEEvNT_6ParamsE,"ax",@progbits
	.align	128
.text._ZN7cutlass13device_kernelINS_4gemm6kernel13GemmUniversalIN4cute5tupleIJiiiiEEENS1_10collective13CollectiveMmaINS1_37MainloopSm90TmaGmmaWarpSpecializedFP8ILi2ENS5_IJNS4_1CILi1EEESB_SB_EEENS1_32KernelTmaWarpSpecializedPingpongEEENS5_IJNSA_ILi64EEENSA_ILi256EEESG_EEENS_12float_e4m3_tENS5_IJlSB_lEEESI_SJ_NS4_8TiledMMAINS4_8MMA_AtomIJNS4_4SM904GMMA31MMA_64x256x32_F32E4M3E4M3_SS_TNILNSN_7ScaleInE1ELSP_1EEEEEENS4_6LayoutISC_NS5_IJNSA_ILi0EEEST_ST_EEEEENS5_IJNS4_10UnderscoreESW_SW_EEEEENS4_13SM90_TMA_LOADENS4_14ComposedLayoutINS4_7SwizzleILi3ELi4ELi3EEENS4_18smem_ptr_flag_bitsILi8EEENSS_INS5_IJNSA_ILi8EEENSA_ILi128EEEEEENS5_IJS16_SB_EEEEEEEvNS4_8identityESZ_S1A_vS1B_EENS_8epilogue10collective6detail29Sm90TmaWarpSpecializedAdapterINS1E_15DefaultEpilogueISI_SJ_SJ_NS1D_6thread17LinearCombinationISI_Li1EffLNS1I_9ScaleType4KindE0ELNS_15FloatRoundStyleE2ESI_EENS1_15EpilogueDefaultEEEEEvvEEEEvNT_6ParamsE:
        .type           _ZN7cutlass13device_kernelINS_4gemm6kernel13GemmUniversalIN4cute5tupleIJiiiiEEENS1_10collective13CollectiveMmaINS1_37MainloopSm90TmaGmmaWarpSpecializedFP8ILi2ENS5_IJNS4_1CILi1EEESB_SB_EEENS1_32KernelTmaWarpSpecializedPingpongEEENS5_IJNSA_ILi64EEENSA_ILi256EEESG_EEENS_12float_e4m3_tENS5_IJlSB_lEEESI_SJ_NS4_8TiledMMAINS4_8MMA_AtomIJNS4_4SM904GMMA31MMA_64x256x32_F32E4M3E4M3_SS_TNILNSN_7ScaleInE1ELSP_1EEEEEENS4_6LayoutISC_NS5_IJNSA_ILi0EEEST_ST_EEEEENS5_IJNS4_10UnderscoreESW_SW_EEEEENS4_13SM90_TMA_LOADENS4_14ComposedLayoutINS4_7SwizzleILi3ELi4ELi3EEENS4_18smem_ptr_flag_bitsILi8EEENSS_INS5_IJNSA_ILi8EEENSA_ILi128EEEEEENS5_IJS16_SB_EEEEEEEvNS4_8identityESZ_S1A_vS1B_EENS_8epilogue10collective6detail29Sm90TmaWarpSpecializedAdapterINS1E_15DefaultEpilogueISI_SJ_SJ_NS1D_6thread17LinearCombinationISI_Li1EffLNS1I_9ScaleType4KindE0ELNS_15FloatRoundStyleE2ESI_EENS1_15EpilogueDefaultEEEEEvvEEEEvNT_6ParamsE,@function
        .size           _ZN7cutlass13device_kernelINS_4gemm6kernel13GemmUniversalIN4cute5tupleIJiiiiEEENS1_10collective13CollectiveMmaINS1_37MainloopSm90TmaGmmaWarpSpecializedFP8ILi2ENS5_IJNS4_1CILi1EEESB_SB_EEENS1_32KernelTmaWarpSpecializedPingpongEEENS5_IJNSA_ILi64EEENSA_ILi256EEESG_EEENS_12float_e4m3_tENS5_IJlSB_lEEESI_SJ_NS4_8TiledMMAINS4_8MMA_AtomIJNS4_4SM904GMMA31MMA_64x256x32_F32E4M3E4M3_SS_TNILNSN_7ScaleInE1ELSP_1EEEEEENS4_6LayoutISC_NS5_IJNSA_ILi0EEEST_ST_EEEEENS5_IJNS4_10UnderscoreESW_SW_EEEEENS4_13SM90_TMA_LOADENS4_14ComposedLayoutINS4_7SwizzleILi3ELi4ELi3EEENS4_18smem_ptr_flag_bitsILi8EEENSS_INS5_IJNSA_ILi8EEENSA_ILi128EEEEEENS5_IJS16_SB_EEEEEEEvNS4_8identityESZ_S1A_vS1B_EENS_8epilogue10collective6detail29Sm90TmaWarpSpecializedAdapterINS1E_15DefaultEpilogueISI_SJ_SJ_NS1D_6thread17LinearCombinationISI_Li1EffLNS1I_9ScaleType4KindE0ELNS_15FloatRoundStyleE2ESI_EENS1_15EpilogueDefaultEEEEEvvEEEEvNT_6ParamsE,(.L_x_327 - _ZN7cutlass13device_kernelINS_4gemm6kernel13GemmUniversalIN4cute5tupleIJiiiiEEENS1_10collective13CollectiveMmaINS1_37MainloopSm90TmaGmmaWarpSpecializedFP8ILi2ENS5_IJNS4_1CILi1EEESB_SB_EEENS1_32KernelTmaWarpSpecializedPingpongEEENS5_IJNSA_ILi64EEENSA_ILi256EEESG_EEENS_12float_e4m3_tENS5_IJlSB_lEEESI_SJ_NS4_8TiledMMAINS4_8MMA_AtomIJNS4_4SM904GMMA31MMA_64x256x32_F32E4M3E4M3_SS_TNILNSN_7ScaleInE1ELSP_1EEEEEENS4_6LayoutISC_NS5_IJNSA_ILi0EEEST_ST_EEEEENS5_IJNS4_10UnderscoreESW_SW_EEEEENS4_13SM90_TMA_LOADENS4_14ComposedLayoutINS4_7SwizzleILi3ELi4ELi3EEENS4_18smem_ptr_flag_bitsILi8EEENSS_INS5_IJNSA_ILi8EEENSA_ILi128EEEEEENS5_IJS16_SB_EEEEEEEvNS4_8identityESZ_S1A_vS1B_EENS_8epilogue10collective6detail29Sm90TmaWarpSpecializedAdapterINS1E_15DefaultEpilogueISI_SJ_SJ_NS1D_6thread17LinearCombinationISI_Li1EffLNS1I_9ScaleType4KindE0ELNS_15FloatRoundStyleE2ESI_EENS1_15EpilogueDefaultEEEEEvvEEEEvNT_6ParamsE)
        .other          _ZN7cutlass13device_kernelINS_4gemm6kernel13GemmUniversalIN4cute5tupleIJiiiiEEENS1_10collective13CollectiveMmaINS1_37MainloopSm90TmaGmmaWarpSpecializedFP8ILi2ENS5_IJNS4_1CILi1EEESB_SB_EEENS1_32KernelTmaWarpSpecializedPingpongEEENS5_IJNSA_ILi64EEENSA_ILi256EEESG_EEENS_12float_e4m3_tENS5_IJlSB_lEEESI_SJ_NS4_8TiledMMAINS4_8MMA_AtomIJNS4_4SM904GMMA31MMA_64x256x32_F32E4M3E4M3_SS_TNILNSN_7ScaleInE1ELSP_1EEEEEENS4_6LayoutISC_NS5_IJNSA_ILi0EEEST_ST_EEEEENS5_IJNS4_10UnderscoreESW_SW_EEEEENS4_13SM90_TMA_LOADENS4_14ComposedLayoutINS4_7SwizzleILi3ELi4ELi3EEENS4_18smem_ptr_flag_bitsILi8EEENSS_INS5_IJNSA_ILi8EEENSA_ILi128EEEEEENS5_IJS16_SB_EEEEEEEvNS4_8identityESZ_S1A_vS1B_EENS_8epilogue10collective6detail29Sm90TmaWarpSpecializedAdapterINS1E_15DefaultEpilogueISI_SJ_SJ_NS1D_6thread17LinearCombinationISI_Li1EffLNS1I_9ScaleType4KindE0ELNS_15FloatRoundStyleE2ESI_EENS1_15EpilogueDefaultEEEEEvvEEEEvNT_6ParamsE,@"STO_CUDA_ENTRY STV_DEFAULT"
_ZN7cutlass13device_kernelINS_4gemm6kernel13GemmUniversalIN4cute5tupleIJiiiiEEENS1_10collective13CollectiveMmaINS1_37MainloopSm90TmaGmmaWarpSpecializedFP8ILi2ENS5_IJNS4_1CILi1EEESB_SB_EEENS1_32KernelTmaWarpSpecializedPingpongEEENS5_IJNSA_ILi64EEENSA_ILi256EEESG_EEENS_12float_e4m3_tENS5_IJlSB_lEEESI_SJ_NS4_8TiledMMAINS4_8MMA_AtomIJNS4_4SM904GMMA31MMA_64x256x32_F32E4M3E4M3_SS_TNILNSN_7ScaleInE1ELSP_1EEEEEENS4_6LayoutISC_NS5_IJNSA_ILi0EEEST_ST_EEEEENS5_IJNS4_10UnderscoreESW_SW_EEEEENS4_13SM90_TMA_LOADENS4_14ComposedLayoutINS4_7SwizzleILi3ELi4ELi3EEENS4_18smem_ptr_flag_bitsILi8EEENSS_INS5_IJNSA_ILi8EEENSA_ILi128EEEEEENS5_IJS16_SB_EEEEEEEvNS4_8identityESZ_S1A_vS1B_EENS_8epilogue10collective6detail29Sm90TmaWarpSpecializedAdapterINS1E_15DefaultEpilogueISI_SJ_SJ_NS1D_6thread17LinearCombinationISI_Li1EffLNS1I_9ScaleType4KindE0ELNS_15FloatRoundStyleE2ESI_EENS1_15EpilogueDefaultEEEEEvvEEEEvNT_6ParamsE:
[----:B------:R-:W0:Y:S02]  /*0000*/  LDC R1, c[0x0][0x28] ;  /* 0x00000a00ff017b82 */ /* 0x000e240000000800 */
[----:B0-----:R-:W-:Y:S01]  /*0010*/  VIADD R1, R1, 0xfffffef8 ;  /* 0xfffffef801017836 */ /* 0x001fe20000000000 */
[----:B------:R-:W0:Y:S01]  /*0020*/  S2R R2, SR_TID.X ;  /* 0x0000000000027919 */ /* 0x000e220000002100 */
[----:B------:R-:W-:Y:S01]  /*0030*/  ELECT P0, URZ, PT ;  /* 0x00000000003f782f */ /* 0x000fe20003800000 */
[----:B------:R-:W-:Y:S01]  /*0040*/  BSSY B0, `(.L_x_0) ;  /* 0x0000014000007945 */ /* 0x000fe20003800000 */
[----:B0-----:R-:W-:-:S05]  /*0050*/  SHF.R.U32.HI R0, RZ, 0x5, R2 ;  /* 0x00000005ff007819 */ /* 0x001fca0000011602 */
[----:B------:R-:W0:Y:S02]  /*0060*/  SHFL.IDX PT, R3, R0, RZ, 0x1f ;  /* 0x00001fff00037589 */ /* 0x000e2400000e0000 */
[----:B0-----:R-:W-:Y:S02]  /*0070*/  R2UR UR10, R3 ;  /* 0x00000000030a72ca */ /* 0x001fe400000e0000 */
[----:B------:R-:W-:-:S05]  /*0080*/  SHF.R.U32.HI R3, RZ, 0x7, R2 ;  /* 0x00000007ff037819 */ /* 0x000fca0000011602 */
[----:B------:R0:W1:Y:S06]  /*0090*/  SHFL.IDX PT, R4, R3, RZ, 0x1f ;  /* 0x00001fff03047589 */ /* 0x00006c00000e0000 */
[----:B------:R-:W-:Y:S02]  /*00a0*/  USHF.R.S32.HI UR4, URZ, 0x1f, UR10 ;  /* 0x0000001f3f047899 */ /* 0x000fe4000801140a */
[----:B------:R-:W-:Y:S02]  /*00b0*/  ISETP.NE.OR P0, PT, RZ, UR10, !P0 ;  /* 0x0000000aff007c0c */ /* 0x000fe4000c705670 */
[----:B------:R-:W-:-:S04]  /*00c0*/  ULEA.HI UR4, UR4, UR10, URZ, 0x2 ;  /* 0x0000000a04047291 */ /* 0x000fc8000f8f103f */
[----:B------:R-:W-:-:S04]  /*00d0*/  ULOP3.LUT UR4, UR4, 0xfffffffc, URZ, 0xc0, !UPT ;  /* 0xfffffffc04047892 */ /* 0x000fc8000f8ec03f */
[----:B------:R-:W-:-:S03]  /*00e0*/  UIADD3 UR10, UR10, -UR4, URZ ;  /* 0x800000040a0a7290 */ /* 0x000fc6000fffe03f */
[----:B0-----:R-:W-:Y:S09]  /*00f0*/  @P0 BRA `(.L_x_1) ;  /* 0x0000000000200947 */ /* 0x001ff20003800000 */
[----:B------:R-:W-:Y:S02]  /*0100*/  ULDC.64 UR4, c[0x0][0x198] ;  /* 0x0000660000047ab9 */ /* 0x000fe40000000a00 */
[----:B------:R-:W-:Y:S02]  /*0110*/  UIADD3 UR6, UP0, UR4, 0xf0, URZ ;  /* 0x000000f004067890 */ /* 0x000fe4000ff1e03f */
[----:B------:R-:W-:Y:S02]  /*0120*/  UIADD3 UR4, UP1, UR4, 0x1f0, URZ ;  /* 0x000001f004047890 */ /* 0x000fe4000ff3e03f */
[----:B------:R-:W-:Y:S02]  /*0130*/  UIADD3.X UR7, URZ, UR5, URZ, UP0, !UPT ;  /* 0x000000053f077290 */ /* 0x000fe400087fe43f */
[----:B------:R-:W-:-:S07]  /*0140*/  UIADD3.X UR5, URZ, UR5, URZ, UP1, !UPT ;  /* 0x000000053f057290 */ /* 0x000fce0008ffe43f */
[----:B------:R0:W-:Y:S02]  /*0150*/  UTMACCTL.PF [UR6] ;  /* 0x00000000060079b9 */ /* 0x0001e40008040000 */
[----:B------:R0:W-:Y:S02]  /*0160*/  UTMACCTL.PF [UR4] ;  /* 0x00000000040079b9 */ /* 0x0001e40008040000 */
[----:B0-----:R-:W-:Y:S01]  /*0170*/  NOP ;  /* 0x0000000000007918 */ /* 0x001fe20000000000 */
.L_x_1:
[----:B------:R-:W-:Y:S05]  /*0180*/  BSYNC B0 ;  /* 0x0000000000007941 */ /* 0x000fea0003800000 */
.L_x_0:
[----:B------:R-:W0:Y:S01]  /*0190*/  SHFL.IDX PT, R5, R0, RZ, 0x1f ;  /* 0x00001fff00057589 */ /* 0x000e2200000e0000 */
[----:B-1----:R-:W-:Y:S01]  /*01a0*/  R2UR UR19, R4 ;  /* 0x00000000041372ca */ /* 0x002fe200000e0000 */
[----:B------:R-:W-:-:S04]  /*01b0*/  UISETP.NE.AND UP0, UPT, UR10, 0x3, UPT ;  /* 0x000000030a00788c */ /* 0x000fc8000bf05270 */
[----:B------:R-:W-:-:S08]  /*01c0*/  UISETP.EQ.OR UP0, UPT, UR10, URZ, !UP0 ;  /* 0x0000003f0a00728c */ /* 0x000fd0000c702670 */
[----:B------:R-:W-:Y:S02]  /*01d0*/  UIADD3 UR16, UR19, -0x1, URZ ;  /* 0xffffffff13107890 */ /* 0x000fe4000fffe03f */
[----:B------:R-:W-:Y:S02]  /*01e0*/  UISETP.EQ.AND UP0, UPT, UR19, URZ, UP0 ;  /* 0x0000003f1300728c */ /* 0x000fe40008702270 */
[----:B------:R-:W-:Y:S02]  /*01f0*/  UISETP.GE.U32.AND UP1, UPT, UR16, 0x2, UPT ;  /* 0x000000021000788c */ /* 0x000fe4000bf26070 */
[----:B------:R-:W-:Y:S01]  /*0200*/  USEL UR4, URZ, 0x1, !UP0 ;  /* 0x000000013f047887 */ /* 0x000fe2000c000000 */
[----:B0-----:R-:W-:-:S03]  /*0210*/  ISETP.NE.AND P0, PT, R5, RZ, PT ;  /* 0x000000ff0500720c */ /* 0x001fc60003f05270 */
[----:B------:R-:W-:-:S10]  /*0220*/  USEL UR4, UR4, 0x2, UP1 ;  /* 0x0000000204047887 */ /* 0x000fd40008800000 */
[----:B------:R-:W-:Y:S05]  /*0230*/  @P0 BRA `(.L_x_2) ;  /* 0x0000000000480947 */ /* 0x000fea0003800000 */
[----:B------:R-:W0:Y:S01]  /*0240*/  S2UR UR6, SR_CgaCtaId ;  /* 0x00000000000679c3 */ /* 0x000e220000008800 */
[----:B------:R-:W-:Y:S01]  /*0250*/  UMOV UR5, 0x400 ;  /* 0x0000040000057882 */ /* 0x000fe20000000000 */
[----:B------:R-:W-:Y:S01]  /*0260*/  UMOV UR7, 0x1 ;  /* 0x0000000100077882 */ /* 0x000fe20000000000 */
[----:B------:R-:W-:Y:S01]  /*0270*/  UMOV UR8, 0x80 ;  /* 0x0000008000087882 */ /* 0x000fe20000000000 */
[----:B------:R-:W-:Y:S01]  /*0280*/  ELECT P0, URZ, PT ;  /* 0x00000000003f782f */ /* 0x000fe20003800000 */
[----:B------:R-:W-:-:S04]  /*0290*/  UIADD3 UR8, -UR8, 0x100000, URZ ;  /* 0x0010000008087890 */ /* 0x000fc8000fffe13f */
[----:B------:R-:W-:Y:S02]  /*02a0*/  USHF.L.U32 UR9, UR8, 0xb, URZ ;  /* 0x0000000b08097899 */ /* 0x000fe4000800063f */
[----:B------:R-:W-:Y:S02]  /*02b0*/  USHF.L.U32 UR8, UR8, 0x1, URZ ;  /* 0x0000000108087899 */ /* 0x000fe4000800063f */
[----:B0-----:R-:W-:Y:S02]  /*02c0*/  ULEA UR5, UR6, UR5, 0x18 ;  /* 0x0000000506057291 */ /* 0x001fe4000f8ec03f */
[----:B------:R-:W-:-:S04]  /*02d0*/  UIADD3 UR6, -UR7, 0x100000, URZ ;  /* 0x0010000007067890 */ /* 0x000fc8000fffe13f */
[----:B------:R-:W-:Y:S02]  /*02e0*/  USHF.L.U32 UR7, UR6, 0xb, URZ ;  /* 0x0000000b06077899 */ /* 0x000fe4000800063f */
[----:B------:R-:W-:Y:S01]  /*02f0*/  USHF.L.U32 UR6, UR6, 0x1, URZ ;  /* 0x0000000106067899 */ /* 0x000fe2000800063f */
[----:B------:R-:W0:Y:S11]  /*0300*/  FENCE.VIEW.ASYNC.S ;  /* 0x00000000000073c6 */ /* 0x000e360000000000 */
[----:B0-----:R0:W1:Y:S01]  /*0310*/  SYNCS.EXCH.64 URZ, [UR5], UR6 ;  /* 0x00000006053f75b2 */ /* 0x0010620008000100 */
[----:B------:R0:W2:Y:S01]  /*0320*/  SYNCS.EXCH.64 URZ, [UR5+0x10], UR8 ;  /* 0x00001008053f75b2 */ /* 0x0000a20008000100 */
[----:B------:R0:W3:Y:S01]  /*0330*/  SYNCS.EXCH.64 URZ, [UR5+0x8], UR6 ;  /* 0x00000806053f75b2 */ /* 0x0000e20008000100 */
[----:B------:R0:W4:Y:S01]  /*0340*/  SYNCS.EXCH.64 URZ, [UR5+0x18], UR8 ;  /* 0x00001808053f75b2 */ /* 0x0001220008000100 */
[----:B------:R-:W-:Y:S01]  /*0350*/  NOP ;  /* 0x0000000000007918 */ /* 0x000fe20000000000 */
.L_x_2:
[----:B------:R-:W5:Y:S01]  /*0360*/  SHFL.IDX PT, R5, R0, RZ, 0x1f ;  /* 0x00001fff00057589 */ /* 0x000f6200000e0000 */
[----:B------:R-:W-:Y:S01]  /*0370*/  ELECT P0, URZ, PT ;  /* 0x00000000003f782f */ /* 0x000fe20003800000 */
[----:B------:R-:W-:Y:S01]  /*0380*/  NOP ;  /* 0x0000000000007918 */ /* 0x000fe20000000000 */
[----:B------:R-:W-:Y:S01]  /*0390*/  ELECT P1, URZ, PT ;  /* 0x00000000003f782f */ /* 0x000fe20003820000 */
[----:B------:R-:W1:Y:S01]  /*03a0*/  SHFL.IDX PT, R4, R0, RZ, 0x1f ;  /* 0x00001fff00047589 */ /* 0x000e6200000e0000 */
[----:B0-----:R-:W-:Y:S01]  /*03b0*/  UMOV UR6, 0x20 ;  /* 0x0000002000067882 */ /* 0x001fe20000000000 */
[----:B------:R-:W-:Y:S01]  /*03c0*/  UMOV UR9, 0x80 ;  /* 0x0000008000097882 */ /* 0x000fe20000000000 */
[----:B------:R-:W-:Y:S01]  /*03d0*/  NOP ;  /* 0x0000000000007918 */ /* 0x000fe20000000000 */
[----:B------:R0:W2:Y:S01]  /*03e0*/  SHFL.IDX PT, R0, R3, RZ, 0x1f ;  /* 0x00001fff03007589 */ /* 0x0000a200000e0000 */
[----:B------:R-:W-:Y:S01]  /*03f0*/  ULDC.64 UR24, c[0x0][0x208] ;  /* 0x0000820000187ab9 */ /* 0x000fe20000000a00 */
[----:B0-----:R-:W-:-:S04]  /*0400*/  SHF.R.S32.HI R3, RZ, 0x1f, R2 ;  /* 0x0000001fff037819 */ /* 0x001fc80000011402 */
[----:B------:R-:W-:Y:S02]  /*0410*/  LEA.HI R3, R3, R2, RZ, 0x7 ;  /* 0x0000000203037211 */ /* 0x000fe400078f38ff */
[----:B-----5:R-:W-:Y:S02]  /*0420*/  ISETP.NE.OR P0, PT, R5, RZ, !P0 ;  /* 0x000000ff0500720c */ /* 0x020fe40004705670 */
[----:B------:R-:W-:Y:S02]  /*0430*/  LOP3.LUT R3, R3, 0xffffff80, RZ, 0xc0, !PT ;  /* 0xffffff8003037812 */ /* 0x000fe400078ec0ff */
[----:B-1----:R-:W-:Y:S02]  /*0440*/  ISETP.NE.OR P1, PT, R4, RZ, !P1 ;  /* 0x000000ff0400720c */ /* 0x002fe40004f25670 */
[----:B--2---:R-:W-:Y:S01]  /*0450*/  R2UR UR13, R0 ;  /* 0x00000000000d72ca */ /* 0x004fe200000e0000 */
[----:B------:R-:W-:-:S06]  /*0460*/  IMAD.IADD R0, R2, 0x1, -R3 ;  /* 0x0000000102007824 */ /* 0x000fcc00078e0a03 */
[----:B------:R-:W-:-:S04]  /*0470*/  VOTEU.ALL UP0, P0 ;  /* 0x00000000003f7886 */ /* 0x000fc80000000000 */
[----:B------:R-:W-:Y:S01]  /*0480*/  VOTEU.ALL UP1, P1 ;  /* 0x00000000003f7886 */ /* 0x000fe20000820000 */
[----:B------:R-:W0:Y:S01]  /*0490*/  @!UP0 S2UR UR8, SR_CgaCtaId ;  /* 0x00000000000889c3 */ /* 0x000e220000008800 */
[----:B------:R-:W-:Y:S01]  /*04a0*/  @!UP0 UMOV UR5, 0x400 ;  /* 0x0000040000058882 */ /* 0x000fe20000000000 */
[----:B------:R-:W-:-:S04]  /*04b0*/  @!UP0 UIADD3 UR6, -UR6, 0x100000, URZ ;  /* 0x0010000006068890 */ /* 0x000fc8000fffe13f */
[----:B------:R-:W-:Y:S02]  /*04c0*/  @!UP0 USHF.L.U32 UR7, UR6, 0xb, URZ ;  /* 0x0000000b06078899 */ /* 0x000fe4000800063f */
[----:B------:R-:W-:Y:S01]  /*04d0*/  @!UP0 USHF.L.U32 UR6, UR6, 0x1, URZ ;  /* 0x0000000106068899 */ /* 0x000fe2000800063f */
[----:B------:R-:W-:Y:S01]  /*04e0*/  @!UP1 UMOV UR11, 0x400 ;  /* 0x00000400000b9882 */ /* 0x000fe20000000000 */
[----:B------:R-:W-:Y:S01]  /*04f0*/  VOTEU.ALL UP2, P1 ;  /* 0x00000000003f7886 */ /* 0x000fe20000840000 */
[----:B------:R-:W-:Y:S01]  /*0500*/  VOTEU.ALL UP3, P1 ;  /* 0x00000000003f7886 */ /* 0x000fe20000860000 */
[----:B------:R-:W-:Y:S01]  /*0510*/  VOTEU.ALL UP4, P1 ;  /* 0x00000000003f7886 */ /* 0x000fe20000880000 */
[----:B------:R-:W1:Y:S01]  /*0520*/  @!UP1 S2UR UR12, SR_CgaCtaId ;  /* 0x00000000000c99c3 */ /* 0x000e620000008800 */
[----:B------:R-:W-:Y:S01]  /*0530*/  VOTEU.ALL UP5, P1 ;  /* 0x00000000003f7886 */ /* 0x000fe200008a0000 */
[----:B------:R-:W-:Y:S01]  /*0540*/  ISETP.NE.AND P1, PT, RZ, UR19, PT ;  /* 0x00000013ff007c0c */ /* 0x000fe2000bf25270 */
[----:B0-----:R-:W-:-:S02]  /*0550*/  @!UP0 ULEA UR5, UR8, UR5, 0x18 ;  /* 0x0000000508058291 */ /* 0x001fc4000f8ec03f */
[----:B------:R-:W-:-:S04]  /*0560*/  @!UP1 UIADD3 UR8, -UR9, 0x100000, URZ ;  /* 0x0010000009089890 */ /* 0x000fc8000fffe13f */
[----:B------:R-:W-:Y:S02]  /*0570*/  @!UP1 USHF.L.U32 UR9, UR8, 0xb, URZ ;  /* 0x0000000b08099899 */ /* 0x000fe4000800063f */
[----:B------:R-:W-:Y:S01]  /*0580*/  @!UP1 USHF.L.U32 UR8, UR8, 0x1, URZ ;  /* 0x0000000108089899 */ /* 0x000fe2000800063f */
[----:B------:R-:W-:Y:S01]  /*0590*/  VOTEU.ALL UP0, P0 ;  /* 0x00000000003f7886 */ /* 0x000fe20000000000 */
[----:B-1----:R-:W-:Y:S01]  /*05a0*/  @!UP1 ULEA UR11, UR12, UR11, 0x18 ;  /* 0x0000000b0c0b9291 */ /* 0x002fe2000f8ec03f */
[----:B------:R-:W-:Y:S01]  /*05b0*/  VOTEU.ALL UP1, P0 ;  /* 0x00000000003f7886 */ /* 0x000fe20000020000 */
[----:B------:R-:W0:Y:S02]  /*05c0*/  FENCE.VIEW.ASYNC.S ;  /* 0x00000000000073c6 */ /* 0x000e240000000000 */
[----:B0-----:R-:W3:Y:S02]  /*05d0*/  @!UP0 SYNCS.EXCH.64 URZ, [UR5+0x50], UR6 ;  /* 0x00005006053f85b2 */ /* 0x001ee40008000100 */
[----:B------:R0:W3:Y:S01]  /*05e0*/  @!UP1 SYNCS.EXCH.64 URZ, [UR5+0x58], UR6 ;  /* 0x00005806053f95b2 */ /* 0x0000e20008000100 */
[----:B------:R-:W-:Y:S01]  /*05f0*/  NOP ;  /* 0x0000000000007918 */ /* 0x000fe20000000000 */
[----:B0-----:R-:W-:-:S02]  /*0600*/  ULDC.64 UR6, c[0x0][0x598] ;  /* 0x0001660000067ab9 */ /* 0x001fc40000000a00 */
[----:B------:R-:W-:Y:S02]  /*0610*/  ISETP.NE.U32.AND P0, PT, RZ, UR6, PT ;  /* 0x00000006ff007c0c */ /* 0x000fe4000bf05070 */
[----:B------:R0:W3:Y:S02]  /*0620*/  @!UP2 SYNCS.EXCH.64 URZ, [UR11+0x30], UR8 ;  /* 0x000030080b3fa5b2 */ /* 0x0000e40008000100 */
[----:B------:R-:W-:Y:S01]  /*0630*/  ISETP.NE.AND.EX P0, PT, RZ, UR7, PT, P0 ;  /* 0x00000007ff007c0c */ /* 0x000fe2000bf05300 */
[----:B------:R0:W3:Y:S01]  /*0640*/  @!UP3 SYNCS.EXCH.64 URZ, [UR11+0x38], UR8 ;  /* 0x000038080b3fb5b2 */ /* 0x0000e20008000100 */
[----:B------:R0:W3:Y:S01]  /*0650*/  @!UP4 SYNCS.EXCH.64 URZ, [UR11+0x40], UR8 ;  /* 0x000040080b3fc5b2 */ /* 0x0000e20008000100 */
[----:B------:R0:W3:Y:S01]  /*0660*/  @!UP5 SYNCS.EXCH.64 URZ, [UR11+0x48], UR8 ;  /* 0x000048080b3fd5b2 */ /* 0x0000e20008000100 */
[----:B------:R-:W-:Y:S01]  /*0670*/  NOP ;  /* 0x0000000000007918 */ /* 0x000fe20000000000 */
[----:B---34-:R-:W-:Y:S08]  /*0680*/  BAR.SYNC.DEFER_BLOCKING 0x0 ;  /* 0x0000000000007b1d */ /* 0x018ff00000010000 */
[----:B0-----:R-:W-:Y:S05]  /*0690*/  @!P0 BRA `(.L_x_3) ;  /* 0x0000000000208947 */ /* 0x001fea0003800000 */
[----:B------:R-:W0:Y:S02]  /*06a0*/  LDC.64 R4, c[0x0][0x598] ;  /* 0x00016600ff047b82 */ /* 0x000e240000000a00 */
[----:B0-----:R-:W2:Y:S02]  /*06b0*/  LDG.E.64 R4, desc[UR24][R4.64] ;  /* 0x0000001804047981 */ /* 0x001ea4000c1e1b00 */
[----:B--2---:R-:W-:-:S04]  /*06c0*/  ISETP.NE.U32.AND P0, PT, R4, RZ, PT ;  /* 0x000000ff0400720c */ /* 0x004fc80003f05070 */
[----:B------:R-:W-:-:S13]  /*06d0*/  ISETP.NE.AND.EX P0, PT, R5, RZ, PT, P0 ;  /* 0x000000ff0500720c */ /* 0x000fda0003f05300 */
[----:B------:R-:W-:Y:S05]  /*06e0*/  @!P0 BRA `(.L_x_3) ;  /* 0x00000000000c8947 */ /* 0x000fea0003800000 */
[----:B------:R-:W2:Y:S02]  /*06f0*/  LD.E R4, desc[UR24][R4.64] ;  /* 0x0000001804047980 */ /* 0x000ea4000c101900 */
[----:B--2---:R-:W-:Y:S01]  /*0700*/  R2UR UR18, R4 ;  /* 0x00000000041272ca */ /* 0x004fe200000e0000 */
[----:B------:R-:W-:-:S14]  /*0710*/  BRA `(.L_x_4) ;  /* 0x0000000000247947 */ /* 0x000fdc0003800000 */
.L_x_3:
[----:B------:R-:W-:Y:S02]  /*0720*/  ULDC.64 UR6, c[0x0][0x588] ;  /* 0x0001620000067ab9 */ /* 0x000fe40000000a00 */
[----:B------:R-:W-:-:S04]  /*0730*/  ISETP.NE.U32.AND P0, PT, RZ, UR6, PT ;  /* 0x00000006ff007c0c */ /* 0x000fc8000bf05070 */
[----:B------:R-:W-:-:S13]  /*0740*/  ISETP.NE.AND.EX P0, PT, RZ, UR7, PT, P0 ;  /* 0x00000007ff007c0c */ /* 0x000fda000bf05300 */
[----:B------:R-:W-:Y:S05]  /*0750*/  @!P0 BRA `(.L_x_5) ;  /* 0x0000000000108947 */ /* 0x000fea0003800000 */
[----:B------:R-:W0:Y:S02]  /*0760*/  LDC.64 R4, c[0x0][0x588] ;  /* 0x00016200ff047b82 */ /* 0x000e240000000a00 */
[----:B0-----:R-:W2:Y:S02]  /*0770*/  LDG.E R4, desc[UR24][R4.64] ;  /* 0x0000001804047981 */ /* 0x001ea4000c1e1900 */
[----:B--2---:R-:W-:Y:S01]  /*0780*/  R2UR UR18, R4 ;  /* 0x00000000041272ca */ /* 0x004fe200000e0000 */
[----:B------:R-:W-:-:S14]  /*0790*/  BRA `(.L_x_4) ;  /* 0x0000000000047947 */ /* 0x000fdc0003800000 */
.L_x_5:
[----:B------:R-:W-:-:S05]  /*07a0*/  ULDC UR18, c[0x0][0x580] ;  /* 0x0001600000127ab9 */ /* 0x000fca0000000800 */
.L_x_4:
[----:B------:R-:W-:Y:S02]  /*07b0*/  ULDC.64 UR6, c[0x0][0x5a0] ;  /* 0x0001680000067ab9 */ /* 0x000fe40000000a00 */
[----:B------:R-:W-:-:S04]  /*07c0*/  ISETP.NE.U32.AND P0, PT, RZ, UR6, PT ;  /* 0x00000006ff007c0c */ /* 0x000fc8000bf05070 */
[----:B------:R-:W-:-:S13]  /*07d0*/  ISETP.NE.AND.EX P0, PT, RZ, UR7, PT, P0 ;  /* 0x00000007ff007c0c */ /* 0x000fda000bf05300 */
[----:B------:R-:W-:Y:S05]  /*07e0*/  @!P0 BRA `(.L_x_6) ;  /* 0x0000000000208947 */ /* 0x000fea0003800000 */
        /* <DEDUP_REMOVED lines=8> */
.L_x_6:
        /* <DEDUP_REMOVED lines=8> */
.L_x_8:
[----:B------:R-:W-:-:S05]  /*08f0*/  ULDC UR17, c[0x0][0x584] ;  /* 0x0001610000117ab9 */ /* 0x000fca0000000800 */
.L_x_7:
[----:B------:R-:W0:Y:S01]  /*0900*/  S2UR UR7, SR_CTAID.Y ;  /* 0x00000000000779c3 */ /* 0x000e220000002600 */
[----:B------:R-:W-:Y:S01]  /*0910*/  ULDC UR5, c[0x0][0x65c] ;  /* 0x0001970000057ab9 */ /* 0x000fe20000000800 */
[----:B------:R-:W-:Y:S01]  /*0920*/  UISETP.NE.AND UP0, UPT, UR19, 0x2, UPT ;  /* 0x000000021300788c */ /* 0x000fe2000bf05270 */
[----:B------:R-:W-:Y:S01]  /*0930*/  IMAD.MOV.U32 R6, RZ, RZ, -0x1 ;  /* 0xffffffffff067424 */ /* 0x000fe200078e00ff */
[----:B------:R-:W-:Y:S01]  /*0940*/  UISETP.NE.AND UP2, UPT, UR5, 0x1, UPT ;  /* 0x000000010500788c */ /* 0x000fe2000bf45270 */
[----:B------:R-:W-:-:S03]  /*0950*/  PRMT R3, RZ, 0x7610, R3 ;  /* 0x00007610ff037816 */ /* 0x000fc60000000003 */
[----:B------:R-:W1:Y:S01]  /*0960*/  S2UR UR6, SR_CTAID.X ;  /* 0x00000000000679c3 */ /* 0x000e620000002500 */
[----:B------:R2:W-:Y:S06]  /*0970*/  STL [R1+0x7c], R6 ;  /* 0x00007c0601007387 */ /* 0x0005ec0000100800 */
[----:B------:R-:W-:Y:S01]  /*0980*/  @UP2 ULDC UR20, c[0x0][0x10] ;  /* 0x0000040000142ab9 */ /* 0x000fe20000000800 */
[----:B------:R-:W-:Y:S01]  /*0990*/  @UP2 UMOV UR9, URZ ;  /* 0x0000003f00092c82 */ /* 0x000fe20008000000 */
[----:B------:R-:W3:Y:S01]  /*09a0*/  LDC.64 R4, c[0x0][0x650] ;  /* 0x00019400ff047b82 */ /* 0x000ee20000000a00 */
[----:B------:R-:W-:Y:S01]  /*09b0*/  @UP2 UMOV UR5, URZ ;  /* 0x0000003f00052c82 */ /* 0x000fe20008000000 */
[----:B0-----:R-:W-:-:S02]  /*09c0*/  @UP2 UMOV UR11, UR7 ;  /* 0x00000007000b2c82 */ /* 0x001fc40008000000 */
[----:B------:R-:W-:Y:S01]  /*09d0*/  @UP2 UMOV UR8, UR11 ;  /* 0x0000000b00082c82 */ /* 0x000fe20008000000 */
[----:B------:R-:W-:Y:S01]  /*09e0*/  @!UP2 UMOV UR11, UR7 ;  /* 0x00000007000bac82 */ /* 0x000fe20008000000 */
[----:B------:R-:W-:Y:S01]  /*09f0*/  UMOV UR7, URZ ;  /* 0x0000003f00077c82 */ /* 0x000fe20008000000 */
[----:B-1----:R-:W-:-:S03]  /*0a00*/  @UP2 UIMAD.WIDE.U32 UR20, UR6, UR20, UR8 ;  /* 0x00000014061422a5 */ /* 0x002fc6000f8e0008 */
[----:B------:R-:W-:Y:S01]  /*0a10*/  @!UP2 ULDC UR8, c[0x0][0xc] ;  /* 0x000003000008aab9 */ /* 0x000fe20000000800 */
[----:B------:R-:W-:Y:S01]  /*0a20*/  ULDC UR14, c[0x0][0xc] ;  /* 0x00000300000e7ab9 */ /* 0x000fe20000000800 */
[----:B------:R-:W-:Y:S01]  /*0a30*/  ULDC UR15, c[0x0][0x10] ;  /* 0x00000400000f7ab9 */ /* 0x000fe20000000800 */
[----:B------:R-:W-:Y:S02]  /*0a40*/  @!UP2 UIMAD.WIDE.U32 UR8, UR8, UR11, UR6 ;  /* 0x0000000b0808a2a5 */ /* 0x000fe4000f8e0006 */
[----:B------:R-:W-:Y:S02]  /*0a50*/  UIMAD.WIDE.U32 UR14, UR14, UR15, URZ ;  /* 0x0000000f0e0e72a5 */ /* 0x000fe4000f8e003f */
[----:B------:R-:W-:-:S03]  /*0a60*/  @UP2 UIADD3 UR12, UR21, UR5, URZ ;  /* 0x00000005150c2290 */ /* 0x000fc6000fffe03f */
[----:B------:R-:W-:Y:S01]  /*0a70*/  ULDC UR5, c[0x0][0x14] ;  /* 0x0000050000057ab9 */ /* 0x000fe20000000800 */
[----:B------:R-:W-:Y:S01]  /*0a80*/  @!UP2 UMOV UR20, UR8 ;  /* 0x000000080014ac82 */ /* 0x000fe20008000000 */
[----:B------:R-:W-:Y:S02]  /*0a90*/  UIMAD.WIDE.U32 UR30, UR14, UR5, URZ ;  /* 0x000000050e1e72a5 */ /* 0x000fe4000f8e003f */
[----:B------:R-:W-:Y:S02]  /*0aa0*/  UIMAD UR5, UR15, UR5, URZ ;  /* 0x000000050f0572a4 */ /* 0x000fe4000f8e023f */
[----:B------:R-:W-:Y:S02]  /*0ab0*/  UIADD3 UR8, UP1, UR20, UR30, URZ ;  /* 0x0000001e14087290 */ /* 0x000fe4000ff3e03f */
[----:B------:R-:W-:Y:S01]  /*0ac0*/  UIADD3 UR5, UR31, UR5, URZ ;  /* 0x000000051f057290 */ /* 0x000fe2000fffe03f */
[----:B------:R-:W-:Y:S01]  /*0ad0*/  @!UP2 UMOV UR12, UR9 ;  /* 0x00000009000cac82 */ /* 0x000fe20008000000 */
[----:B------:R-:W-:-:S02]  /*0ae0*/  USEL UR8, UR8, UR20, !UP0 ;  /* 0x0000001408087287 */ /* 0x000fc4000c000000 */
[----:B------:R-:W-:-:S04]  /*0af0*/  UIADD3.X UR9, UR12, UR5, URZ, UP1, !UPT ;  /* 0x000000050c097290 */ /* 0x000fc80008ffe43f */
[----:B------:R-:W-:Y:S01]  /*0b00*/  USEL UR9, UR9, UR12, !UP0 ;  /* 0x0000000c09097287 */ /* 0x000fe2000c000000 */
[----:B---3--:R-:W-:Y:S01]  /*0b10*/  ISETP.LE.U32.AND P0, PT, R4, UR8, PT ;  /* 0x0000000804007c0c */ /* 0x008fe2000bf03070 */
[----:B--2---:R-:W-:-:S04]  /*0b20*/  IMAD.U32 R6, RZ, RZ, UR8 ;  /* 0x00000008ff067e24 */ /* 0x004fc8000f8e00ff */
[----:B------:R-:W-:-:S05]  /*0b30*/  IMAD.U32 R4, RZ, RZ, UR9 ;  /* 0x00000009ff047e24 */ /* 0x000fca000f8e00ff */
[----:B------:R-:W-:Y:S01]  /*0b40*/  ISETP.GE.U32.AND.EX P0, PT, R4, R5, PT, P0 ;  /* 0x000000050400720c */ /* 0x000fe20003f06100 */
[----:B------:R-:W-:Y:S02]  /*0b50*/  IMAD.MOV.U32 R5, RZ, RZ, -0x1 ;  /* 0xffffffffff057424 */ /* 0x000fe400078e00ff */
[----:B------:R-:W-:-:S03]  /*0b60*/  IMAD.MOV.U32 R4, RZ, RZ, -0x1 ;  /* 0xffffffffff047424 */ /* 0x000fc600078e00ff */
[----:B------:R0:W-:Y:S04]  /*0b70*/  STL [R1+0x80], R5 ;  /* 0x0000800501007387 */ /* 0x0001e80000100800 */
[----:B------:R1:W-:Y:S01]  /*0b80*/  STL [R1+0x70], R4 ;  /* 0x0000700401007387 */ /* 0x0003e20000100800 */
[----:B0-----:R-:W-:-:S05]  /*0b90*/  IMAD.U32 R5, RZ, RZ, UR9 ;  /* 0x00000009ff057e24 */ /* 0x001fca000f8e00ff */
[----:B------:R1:W-:Y:S04]  /*0ba0*/  STL [R1+0x74], R5 ;  /* 0x0000740501007387 */ /* 0x0003e80000100800 */
[----:B------:R1:W-:Y:S01]  /*0bb0*/  STL [R1+0x78], R6 ;  /* 0x0000780601007387 */ /* 0x0003e20000100800 */
[----:B------:R-:W-:Y:S05]  /*0bc0*/  @P0 BRA `(.L_x_9) ;  /* 0x0000000400980947 */ /* 0x000fea0003800000 */
[----:B------:R-:W-:Y:S01]  /*0bd0*/  I2FP.F32.U32 R3, UR6 ;  /* 0x0000000600037c45 */ /* 0x000fe20008201000 */
[----:B------:R-:W-:Y:S01]  /*0be0*/  ULDC.64 UR22, c[0x0][0x628] ;  /* 0x00018a0000167ab9 */ /* 0x000fe20000000a00 */
[----:B------:R-:W-:Y:S01]  /*0bf0*/  ULDC UR8, c[0x0][0x150] ;  /* 0x0000540000087ab9 */ /* 0x000fe20000000800 */
[----:B------:R-:W-:Y:S01]  /*0c00*/  ISETP.NE.U32.AND P0, PT, RZ, UR22, PT ;  /* 0x00000016ff007c0c */ /* 0x000fe2000bf05070 */
[----:B------:R-:W-:Y:S01]  /*0c10*/  ULDC UR26, c[0x0][0x630] ;  /* 0x00018c00001a7ab9 */ /* 0x000fe20000000800 */
[----:B------:R-:W-:Y:S01]  /*0c20*/  FMUL R3, R3, UR8 ;  /* 0x0000000803037c20 */ /* 0x000fe20008400000 */
[----:B------:R-:W-:Y:S01]  /*0c30*/  R2UR UR27, R6 ;  /* 0x00000000061b72ca */ /* 0x000fe200000e0000 */
[----:B------:R-:W-:Y:S01]  /*0c40*/  ULDC UR29, c[0x0][0x154] ;  /* 0x00005500001d7ab9 */ /* 0x000fe20000000800 */
[----:B------:R-:W-:Y:S01]  /*0c50*/  ISETP.NE.AND.EX P0, PT, RZ, UR23, PT, P0 ;  /* 0x00000017ff007c0c */ /* 0x000fe2000bf05300 */
[----:B-1----:R0:W1:Y:S01]  /*0c60*/  F2I.U32.TRUNC.NTZ R4, R3 ;  /* 0x0000000300047305 */ /* 0x002062000020f000 */
[----:B------:R-:W-:-:S02]  /*0c70*/  R2UR UR28, R5 ;  /* 0x00000000051c72ca */ /* 0x000fc400000e0000 */
[----:B------:R-:W-:Y:S02]  /*0c80*/  R2UR UR8, R6 ;  /* 0x00000000060872ca */ /* 0x000fe400000e0000 */
[----:B------:R-:W-:-:S07]  /*0c90*/  R2UR UR9, R5 ;  /* 0x00000000050972ca */ /* 0x000fce00000e0000 */
[----:B0-----:R-:W-:Y:S08]  /*0ca0*/  @!P0 BRA `(.L_x_10) ;  /* 0x0000000000308947 */ /* 0x001ff00003800000 */
[----:B------:R-:W-:Y:S01]  /*0cb0*/  R2UR UR8, R6 ;  /* 0x00000000060872ca */ /* 0x000fe200000e0000 */
[----:B------:R-:W-:Y:S01]  /*0cc0*/  ULDC UR12, c[0x0][0x634] ;  /* 0x00018d00000c7ab9 */ /* 0x000fe20000000800 */
[----:B------:R-:W-:-:S11]  /*0cd0*/  R2UR UR19, R5 ;  /* 0x00000000051372ca */ /* 0x000fd600000e0000 */
[----:B------:R-:W-:-:S04]  /*0ce0*/  UIADD3 UR12, UP1, UR8, UR12, URZ ;  /* 0x0000000c080c7290 */ /* 0x000fc8000ff3e03f */
[----:B------:R-:W-:-:S04]  /*0cf0*/  UIADD3.X UR19, URZ, UR19, URZ, UP1, !UPT ;  /* 0x000000133f137290 */ /* 0x000fc80008ffe43f */
[----:B------:R-:W-:-:S04]  /*0d00*/  UIMAD.WIDE.U32 UR8, UR19, UR22, URZ ;  /* 0x00000016130872a5 */ /* 0x000fc8000f8e003f */
[----:B------:R-:W-:Y:S02]  /*0d10*/  UIMAD.WIDE.U32 UR14, UP1, UR12, UR23, UR8 ;  /* 0x000000170c0e72a5 */ /* 0x000fe4000f820008 */
[----:B------:R-:W-:Y:S02]  /*0d20*/  UIMAD.WIDE.U32 UR8, UR12, UR22, URZ ;  /* 0x000000160c0872a5 */ /* 0x000fe4000f8e003f */
[----:B------:R-:W-:Y:S02]  /*0d30*/  UIADD3.X UR21, URZ, URZ, URZ, UP1, !UPT ;  /* 0x0000003f3f157290 */ /* 0x000fe40008ffe43f */
[----:B------:R-:W-:Y:S01]  /*0d40*/  UIADD3 URZ, UP1, UR9, UR14, URZ ;  /* 0x0000000e093f7290 */ /* 0x000fe2000ff3e03f */
[----:B------:R-:W-:-:S03]  /*0d50*/  UMOV UR20, UR15 ;  /* 0x0000000f00147c82 */ /* 0x000fc60008000000 */
[----:B------:R-:W-:-:S12]  /*0d60*/  UIMAD.WIDE.U32.X UR8, UR19, UR23, UR20, UP1 ;  /* 0x00000017130872a5 */ /* 0x000fd800088e0414 */
.L_x_10:
[----:B------:R-:W-:Y:S01]  /*0d70*/  USHF.R.U64 UR7, UR8, UR26, UR9 ;  /* 0x0000001a08077299 */ /* 0x000fe20008001209 */
[----:B------:R-:W-:Y:S01]  /*0d80*/  I2FP.F32.U32 R3, UR11 ;  /* 0x0000000b00037c45 */ /* 0x000fe20008201000 */
[----:B------:R-:W-:Y:S02]  /*0d90*/  USHF.R.U32.HI UR8, URZ, UR26, UR9 ;  /* 0x0000001a3f087299 */ /* 0x000fe40008011609 */
[----:B------:R-:W-:Y:S02]  /*0da0*/  UIADD3 UR14, UP1, URZ, -UR7, URZ ;  /* 0x800000073f0e7290 */ /* 0x000fe4000ff3e03f */
[----:B------:R-:W-:Y:S01]  /*0db0*/  FMUL R3, R3, UR29 ;  /* 0x0000001d03037c20 */ /* 0x000fe20008400000 */
[----:B------:R-:W-:Y:S01]  /*0dc0*/  ULDC.64 UR22, c[0x0][0x620] ;  /* 0x0001880000167ab9 */ /* 0x000fe20000000a00 */
[----:B------:R-:W-:Y:S01]  /*0dd0*/  UIADD3.X UR8, URZ, ~UR8, URZ, UP1, !UPT ;  /* 0x800000083f087290 */ /* 0x000fe20008ffe43f */
[----:B------:R-:W-:Y:S01]  /*0de0*/  UMOV UR20, UR27 ;  /* 0x0000001b00147c82 */ /* 0x000fe20008000000 */
[----:B------:R-:W-:-:S02]  /*0df0*/  UMOV UR21, UR28 ;  /* 0x0000001c00157c82 */ /* 0x000fc40008000000 */
[----:B------:R-:W-:Y:S01]  /*0e00*/  UIMAD UR8, UR8, UR22, URZ ;  /* 0x00000016080872a4 */ /* 0x000fe2000f8e023f */
[----:B------:R-:W0:Y:S01]  /*0e10*/  F2I.U32.TRUNC.NTZ R3, R3 ;  /* 0x0000000300037305 */ /* 0x000e22000020f000 */
[----:B------:R-:W-:Y:S01]  /*0e20*/  UIMAD.WIDE.U32 UR20, UR14, UR22, UR20 ;  /* 0x000000160e1472a5 */ /* 0x000fe2000f8e0014 */
[----:B-1----:R-:W-:Y:S01]  /*0e30*/  R2UR UR22, R4 ;  /* 0x00000000041672ca */ /* 0x002fe200000e0000 */
[----:B------:R-:W-:Y:S01]  /*0e40*/  UIMAD UR14, UR14, UR23, UR8 ;  /* 0x000000170e0e72a4 */ /* 0x000fe2000f8e0208 */
[----:B------:R-:W-:Y:S02]  /*0e50*/  ULDC UR15, c[0x0][0x618] ;  /* 0x00018600000f7ab9 */ /* 0x000fe40000000800 */
[----:B------:R-:W-:Y:S01]  /*0e60*/  ULDC.64 UR8, c[0x0][0x640] ;  /* 0x0001900000087ab9 */ /* 0x000fe20000000a00 */
[----:B------:R-:W-:Y:S01]  /*0e70*/  UIADD3 UR21, UR21, UR14, URZ ;  /* 0x0000000e15157290 */ /* 0x000fe2000fffe03f */
[----:B------:R-:W-:Y:S01]  /*0e80*/  ISETP.NE.U32.AND P0, PT, RZ, UR8, PT ;  /* 0x00000008ff007c0c */ /* 0x000fe2000bf05070 */
[----:B------:R-:W-:Y:S01]  /*0e90*/  ULDC UR27, c[0x0][0x608] ;  /* 0x00018200001b7ab9 */ /* 0x000fe20000000800 */
[----:B------:R-:W-:Y:S01]  /*0ea0*/  ULDC UR28, c[0x0][0x658] ;  /* 0x00019600001c7ab9 */ /* 0x000fe20000000800 */
[----:B------:R-:W-:Y:S01]  /*0eb0*/  USHF.R.U64 UR20, UR20, UR15, UR21 ;  /* 0x0000000f14147299 */ /* 0x000fe20008001215 */
[----:B------:R-:W-:Y:S01]  /*0ec0*/  ISETP.NE.AND.EX P0, PT, RZ, UR9, PT, P0 ;  /* 0x00000009ff007c0c */ /* 0x000fe2000bf05300 */
[----:B------:R-:W-:Y:S01]  /*0ed0*/  USHF.R.U32.HI UR21, URZ, UR15, UR21 ;  /* 0x0000000f3f157299 */ /* 0x000fe20008011615 */
[----:B0-----:R-:W-:Y:S01]  /*0ee0*/  R2UR UR26, R3 ;  /* 0x00000000031a72ca */ /* 0x001fe200000e0000 */
[----:B------:R-:W-:-:S02]  /*0ef0*/  UMOV UR29, 0x1 ;  /* 0x00000001001d7882 */ /* 0x000fc40000000000 */
[----:B------:R-:W-:Y:S02]  /*0f00*/  USHF.R.U64 UR36, UR20, UR27, UR21 ;  /* 0x0000001b14247299 */ /* 0x000fe40008001215 */
[----:B------:R-:W-:Y:S01]  /*0f10*/  USHF.R.U32.HI UR21, URZ, UR27, UR21 ;  /* 0x0000001b3f157299 */ /* 0x000fe20008011615 */
[----:B------:R-:W-:Y:S01]  /*0f20*/  UMOV UR19, 0xffffffff ;  /* 0xffffffff00137882 */ /* 0x000fe20000000000 */
[----:B------:R-:W-:Y:S02]  /*0f30*/  USHF.L.U32 UR15, UR29, UR28, URZ ;  /* 0x0000001c1d0f7299 */ /* 0x000fe4000800063f */
[----:B------:R-:W-:Y:S02]  /*0f40*/  USHF.L.U32 UR19, UR19, UR28, URZ ;  /* 0x0000001c13137299 */ /* 0x000fe4000800063f */
[----:B------:R-:W-:Y:S02]  /*0f50*/  USHF.R.U64 UR37, UR36, UR28, UR21 ;  /* 0x0000001c24257299 */ /* 0x000fe40008001215 */
[----:B------:R-:W-:-:S02]  /*0f60*/  UIADD3 UR22, -UR22, URZ, URZ ;  /* 0x0000003f16167290 */ /* 0x000fc4000fffe13f */
[----:B------:R-:W-:Y:S01]  /*0f70*/  USHF.R.U32.HI UR28, URZ, UR28, UR21 ;  /* 0x0000001c3f1c7299 */ /* 0x000fe20008011615 */
[----:B------:R-:W-:Y:S01]  /*0f80*/  ULDC UR23, c[0x0][0x144] ;  /* 0x0000510000177ab9 */ /* 0x000fe20000000800 */
[----:B------:R-:W-:Y:S01]  /*0f90*/  ULDC UR12, c[0x0][0x600] ;  /* 0x00018000000c7ab9 */ /* 0x000fe20000000800 */
[----:B------:R-:W-:Y:S02]  /*0fa0*/  UIMAD UR6, UR23, UR22, UR6 ;  /* 0x00000016170672a4 */ /* 0x000fe4000f8e0206 */
[----:B------:R-:W-:Y:S02]  /*0fb0*/  UIADD3 UR14, UR12, -0x1, URZ ;  /* 0xffffffff0c0e7890 */ /* 0x000fe4000fffe03f */
[----:B------:R-:W-:Y:S02]  /*0fc0*/  ULOP3.LUT UR19, URZ, UR19, URZ, 0x33, !UPT ;  /* 0x000000133f137292 */ /* 0x000fe4000f8e333f */
[----:B------:R-:W-:Y:S01]  /*0fd0*/  UIADD3 UR33, -UR26, URZ, URZ ;  /* 0x0000003f1a217290 */ /* 0x000fe2000fffe13f */
[----:B------:R-:W-:Y:S01]  /*0fe0*/  ULDC UR38, c[0x0][0x148] ;  /* 0x0000520000267ab9 */ /* 0x000fe20000000800 */
[----:B------:R-:W-:Y:S01]  /*0ff0*/  ULDC UR34, c[0x0][0x648] ;  /* 0x0001920000227ab9 */ /* 0x000fe20000000800 */
[----:B------:R-:W-:Y:S01]  /*1000*/  ULDC UR35, c[0x0][0x638] ;  /* 0x00018e0000237ab9 */ /* 0x000fe20000000800 */
[----:B------:R-:W-:Y:S01]  /*1010*/  UMOV UR21, UR37 ;  /* 0x0000002500157c82 */ /* 0x000fe20008000000 */
[----:B------:R-:W-:Y:S01]  /*1020*/  UMOV UR22, UR28 ;  /* 0x0000001c00167c82 */ /* 0x000fe20008000000 */
[----:B------:R-:W-:Y:S06]  /*1030*/  @!P0 BRA `(.L_x_11) ;  /* 0x0000000000308947 */ /* 0x000fec0003800000 */
[----:B------:R-:W-:Y:S02]  /*1040*/  ULDC UR21, c[0x0][0x64c] ;  /* 0x0001930000157ab9 */ /* 0x000fe40000000800 */
        /* <DEDUP_REMOVED lines=8> */
[----:B------:R-:W-:-:S07]  /*10d0*/  UIMAD.WIDE.U32.X UR8, UR32, UR9, UR28, UP1 ;  /* 0x00000009200872a5 */ /* 0x000fce00088e041c */
[----:B------:R-:W-:Y:S01]  /*10e0*/  UMOV UR21, UR8 ;  /* 0x0000000800157c82 */ /* 0x000fe20008000000 */
[----:B------:R-:W-:-:S05]  /*10f0*/  UMOV UR22, UR9 ;  /* 0x0000000900167c82 */ /* 0x000fca0008000000 */
.L_x_11:
[----:B------:R-:W-:Y:S01]  /*1100*/  USHF.R.U64 UR8, UR21, UR34, UR22 ;  /* 0x0000002215087299 */ /* 0x000fe20008001216 */
[----:B------:R-:W-:Y:S01]  /*1110*/  IMAD.U32 R6, RZ, RZ, UR7 ;  /* 0x00000007ff067e24 */ /* 0x000fe2000f8e00ff */
[----:B------:R-:W-:Y:S01]  /*1120*/  ULOP3.LUT UR19, UR36, UR19, URZ, 0xc0, !UPT ;  /* 0x0000001324137292 */ /* 0x000fe2000f8ec03f */
[----:B------:R-:W-:Y:S01]  /*1130*/  IMAD.MOV.U32 R3, RZ, RZ, 0x1 ;  /* 0x00000001ff037424 */ /* 0x000fe200078e00ff */
[----:B------:R-:W-:Y:S02]  /*1140*/  UIADD3 UR9, -UR8, URZ, URZ ;  /* 0x0000003f08097290 */ /* 0x000fe4000fffe13f */
[----:B------:R-:W-:Y:S01]  /*1150*/  UIMAD UR15, UR15, UR8, UR19 ;  /* 0x000000080f0f72a4 */ /* 0x000fe2000f8e0213 */
[----:B------:R0:W-:Y:S01]  /*1160*/  STL [R1+0x70], R6 ;  /* 0x0000700601007387 */ /* 0x0001e20000100800 */
[----:B------:R-:W-:Y:S02]  /*1170*/  @UP2 UIMAD UR6, UR38, UR33, UR11 ;  /* 0x00000021260622a4 */ /* 0x000fe4000f8e020b */
[----:B------:R-:W-:-:S02]  /*1180*/  ULOP3.LUT UR14, UR20, UR14, URZ, 0xc0, !UPT ;  /* 0x0000000e140e7292 */ /* 0x000fc4000f8ec03f */
[----:B------:R-:W-:-:S03]  /*1190*/  UIMAD UR8, UR9, UR35, UR37 ;  /* 0x00000023090872a4 */ /* 0x000fc6000f8e0225 */
[----:B------:R-:W-:Y:S01]  /*11a0*/  ULDC UR9, c[0x0][0x610] ;  /* 0x0001840000097ab9 */ /* 0x000fe20000000800 */
[----:B------:R-:W-:Y:S02]  /*11b0*/  UIMAD UR8, UR8, UR12, UR14 ;  /* 0x0000000c080872a4 */ /* 0x000fe4000f8e020e */
[----:B------:R-:W-:-:S04]  /*11c0*/  UIMAD UR6, UR15, UR9, UR6 ;  /* 0x000000090f0672a4 */ /* 0x000fc8000f8e0206 */
[----:B------:R-:W-:Y:S02]  /*11d0*/  USEL UR9, UR8, UR6, !UP2 ;  /* 0x0000000608097287 */ /* 0x000fe4000d000000 */
[----:B------:R-:W-:-:S04]  /*11e0*/  USEL UR6, UR6, UR8, !UP2 ;  /* 0x0000000806067287 */ /* 0x000fc8000d000000 */
[----:B------:R-:W-:Y:S02]  /*11f0*/  IMAD.U32 R5, RZ, RZ, UR9 ;  /* 0x00000009ff057e24 */ /* 0x000fe4000f8e00ff */
[----:B------:R-:W-:-:S05]  /*1200*/  IMAD.U32 R4, RZ, RZ, UR6 ;  /* 0x00000006ff047e24 */ /* 0x000fca000f8e00ff */
[----:B------:R0:W-:Y:S04]  /*1210*/  STL [R1+0x7c], R4 ;  /* 0x00007c0401007387 */ /* 0x0001e80000100800 */
[----:B------:R0:W-:Y:S02]  /*1220*/  STL [R1+0x80], R5 ;  /* 0x0000800501007387 */ /* 0x0001e40000100800 */
.L_x_9:
[----:B------:R-:W-:Y:S02]  /*1230*/  ULDC UR6, c[0x0][0x28c] ;  /* 0x0000a30000067ab9 */ /* 0x000fe40000000800 */
[----:B------:R-:W-:-:S04]  /*1240*/  UIADD3 UR6, UR6, 0xff, URZ ;  /* 0x000000ff06067890 */ /* 0x000fc8000fffe03f */
[----:B------:R-:W-:-:S04]  /*1250*/  USHF.R.S32.HI UR7, URZ, 0x1f, UR6 ;  /* 0x0000001f3f077899 */ /* 0x000fc80008011406 */
[----:B------:R-:W-:-:S04]  /*1260*/  ULEA.HI UR6, UR7, UR6, URZ, 0x8 ;  /* 0x0000000607067291 */ /* 0x000fc8000f8f403f */
[----:B------:R-:W-:Y:S01]  /*1270*/  USHF.R.S32.HI UR6, URZ, 0x8, UR6 ;  /* 0x000000083f067899 */ /* 0x000fe20008011406 */
[----:B------:R-:W-:Y:S11]  /*1280*/  @!P1 BRA `(.L_x_12) ;  /* 0x000000e0000c9947 */ /* 0x000ff60003800000 */
[----:B------:R-:W-:-:S06]  /*1290*/  UISETP.GT.U32.AND UP1, UPT, UR16, 0x1, UPT ;  /* 0x000000011000788c */ /* 0x000fcc000bf24070 */
[----:B------:R-:W-:-:S13]  /*12a0*/  PLOP3.LUT P0, PT, PT, PT, UP1, 0x80, 0x0 ;  /* 0x000000000000781c */ /* 0x000fda0003f0f018 */
[----:B------:R-:W-:Y:S05]  /*12b0*/  @P0 EXIT ;  /* 0x000000000000094d */ /* 0x000fea0003800000 */
.L_x_13:
[----:B------:R-:W-:-:S08]  /*12c0*/  NOP ;  /* 0x0000000000007918 */ /* 0x000fd00000000000 */
[----:B------:R-:W2:Y:S02]  /*12d0*/  USETMAXREG.TRY_ALLOC.CTAPOOL UP1, 0xe8 ;  /* 0x000000e8000079c8 */ /* 0x000ea40008020600 */
[----:B--2---:R-:W-:-:S13]  /*12e0*/  PLOP3.LUT P0, PT, PT, PT, UP1, 0x80, 0x0 ;  /* 0x000000000000781c */ /* 0x004fda0003f0f018 */
[----:B------:R-:W-:Y:S05]  /*12f0*/  @!P0 BRA `(.L_x_13) ;  /* 0xfffffffc00f08947 */ /* 0x000fea000383ffff */
[----:B------:R-:W-:-:S13]  /*1300*/  LOP3.LUT P0, RZ, R3, 0xff, RZ, 0xc0, !PT ;  /* 0x000000ff03ff7812 */ /* 0x000fda000780c0ff */
[----:B------:R-:W-:Y:S05]  /*1310*/  @!P0 EXIT ;  /* 0x000000000000894d */ /* 0x000fea0003800000 */
[----:B------:R-:W-:Y:S01]  /*1320*/  SHF.R.S32.HI R3, RZ, 0x1f, R0 ;  /* 0x0000001fff037819 */ /* 0x000fe20000011400 */
[----:B------:R-:W2:Y:S01]  /*1330*/  S2UR UR11, SR_CgaCtaId ;  /* 0x00000000000b79c3 */ /* 0x000ea20000008800 */
[----:B------:R-:W-:Y:S01]  /*1340*/  ULDC UR19, c[0x0][0x284] ;  /* 0x0000a10000137ab9 */ /* 0x000fe20000000800 */
[----:B------:R-:W-:Y:S01]  /*1350*/  UIADD3 UR15, UR13, -0x1, URZ ;  /* 0xffffffff0d0f7890 */ /* 0x000fe2000fffe03f */
[CC--:B01----:R-:W-:Y:S01]  /*1360*/  LEA.HI R4, R3.reuse, R0.reuse, RZ, 0x2 ;  /* 0x0000000003047211 */ /* 0x0c3fe200078f10ff */
[----:B------:R-:W-:Y:S01]  /*1370*/  USHF.R.U32.HI UR10, URZ, 0x1, UR6 ;  /* 0x000000013f0a7899 */ /* 0x000fe20008011606 */
[----:B------:R-:W-:Y:S01]  /*1380*/  LEA.HI R3, R3, R0, RZ, 0x5 ;  /* 0x0000000003037211 */ /* 0x000fe200078f28ff */
[----:B------:R-:W-:Y:S01]  /*1390*/  UISETP.LT.AND UP1, UPT, UR6, 0x1, UPT ;  /* 0x000000010600788c */ /* 0x000fe2000bf21270 */
[--C-:B------:R-:W-:Y:S01]  /*13a0*/  SHF.R.S32.HI R2, RZ, 0x2, R4.reuse ;  /* 0x00000002ff027819 */ /* 0x100fe20000011404 */
[----:B------:R-:W-:Y:S01]  /*13b0*/  UMOV UR8, 0x400 ;  /* 0x0000040000087882 */ /* 0x000fe20000000000 */
[----:B------:R-:W-:Y:S01]  /*13c0*/  SHF.R.S32.HI R5, RZ, 0x1f, R4 ;  /* 0x0000001fff057819 */ /* 0x000fe20000011404 */
[----:B------:R-:W-:Y:S01]  /*13d0*/  ULOP3.LUT UR9, UR6, 0x1, URZ, 0xc0, !UPT ;  /* 0x0000000106097892 */ /* 0x000fe2000f8ec03f */
[----:B------:R-:W-:Y:S01]  /*13e0*/  SHF.R.S32.HI R7, RZ, 0x5, R3 ;  /* 0x00000005ff077819 */ /* 0x000fe20000011403 */
[----:B------:R-:W-:Y:S01]  /*13f0*/  USHF.L.U32 UR12, UR15, 0x3, URZ ;  /* 0x000000030f0c7899 */ /* 0x000fe2000800063f */
[----:B------:R-:W-:Y:S01]  /*1400*/  LEA.HI R5, R5, R2, RZ, 0x3 ;  /* 0x0000000205057211 */ /* 0x000fe200078f18ff */
[----:B------:R-:W-:-:S02]  /*1410*/  ULOP3.LUT UR14, UR10, 0x1, URZ, 0xc0, !UPT ;  /* 0x000000010a0e7892 */ /* 0x000fc4000f8ec03f */
[----:B------:R-:W-:Y:S01]  /*1420*/  USEL UR9, UR9, URZ, !UP0 ;  /* 0x0000003f09097287 */ /* 0x000fe2000c000000 */
[----:B------:R-:W-:Y:S01]  /*1430*/  LOP3.LUT R5, R5, 0xfffffff8, RZ, 0xc0, !PT ;  /* 0xfffffff805057812 */ /* 0x000fe200078ec0ff */
[----:B------:R-:W-:Y:S02]  /*1440*/  UISETP.EQ.U32.AND UP0, UPT, UR14, 0x1, !UP0 ;  /* 0x000000010e00788c */ /* 0x000fe4000c702070 */
[----:B------:R-:W-:Y:S02]  /*1450*/  ULOP3.LUT UR7, UR4, 0x1, URZ, 0xfc, !UPT ;  /* 0x0000000104077892 */ /* 0x000fe4000f8efc3f */
[----:B------:R-:W-:Y:S01]  /*1460*/  IMAD.IADD R2, R2, 0x1, -R5 ;  /* 0x0000000102027824 */ /* 0x000fe200078e0a05 */
[----:B------:R-:W-:Y:S01]  /*1470*/  LOP3.LUT R5, R4, 0xfffffffc, RZ, 0xc0, !PT ;  /* 0xfffffffc04057812 */ /* 0x000fe200078ec0ff */
[----:B--2---:R-:W-:Y:S02]  /*1480*/  ULEA UR8, UR11, UR8, 0x18 ;  /* 0x000000080b087291 */ /* 0x004fe4000f8ec03f */
[--C-:B------:R-:W-:Y:S01]  /*1490*/  IMAD R4, R7, -0x10, -R2.reuse ;  /* 0xfffffff007047824 */ /* 0x100fe200078e0a02 */
[----:B------:R-:W-:Y:S01]  /*14a0*/  SHF.R.S32.HI R3, RZ, 0x1f, R2 ;  /* 0x0000001fff037819 */ /* 0x000fe20000011402 */
[----:B------:R-:W-:Y:S01]  /*14b0*/  IMAD.IADD R0, R0, 0x1, -R5 ;  /* 0x0000000100007824 */ /* 0x000fe200078e0a05 */
[----:B------:R-:W-:-:S02]  /*14c0*/  USEL UR11, UR6, 0x1, UP1 ;  /* 0x00000001060b7887 */ /* 0x000fc40008800000 */
[----:B------:R-:W-:Y:S01]  /*14d0*/  UISETP.NE.AND UP1, UPT, UR15, URZ, UPT ;  /* 0x0000003f0f00728c */ /* 0x000fe2000bf25270 */
[----:B------:R-:W-:Y:S01]  /*14e0*/  IMAD.WIDE R2, R7, 0x10, R2 ;  /* 0x0000001007027825 */ /* 0x000fe200078e0202 */
[----:B------:R0:W-:Y:S01]  /*14f0*/  STL [R1+0x84], R0 ;  /* 0x0000840001007387 */ /* 0x0001e20000100800 */
[----:B------:R-:W-:Y:S02]  /*1500*/  ULOP3.LUT UR15, UR12, 0x8, URZ, 0xc0, !UPT ;  /* 0x000000080c0f7892 */ /* 0x000fe4000f8ec03f */
[----:B------:R-:W-:Y:S02]  /*1510*/  UIADD3 UR10, UR8, 0x30, URZ ;  /* 0x00000030080a7890 */ /* 0x000fe4000fffe03f */
[----:B------:R-:W-:Y:S02]  /*1520*/  ULOP3.LUT UR14, UR15, 0x8, URZ, 0x3c, !UPT ;  /* 0x000000080f0e7892 */ /* 0x000fe4000f8e3c3f */
[----:B------:R-:W-:Y:S02]  /*1530*/  UIADD3 UR11, -UR11, UR6, URZ ;  /* 0x000000060b0b7290 */ /* 0x000fe4000fffe13f */
[----:B------:R-:W-:Y:S01]  /*1540*/  USEL UR12, URZ, 0x1, UP1 ;  /* 0x000000013f0c7887 */ /* 0x000fe20008800000 */
[----:B0-----:R-:W-:Y:S01]  /*1550*/  VIADD R0, R4, UR19 ;  /* 0x0000001304007c36 */ /* 0x001fe20008000000 */
[----:B------:R-:W-:-:S02]  /*1560*/  ULEA UR13, UR13, UR10, 0x3 ;  /* 0x0000000a0d0d7291 */ /* 0x000fc4000f8e183f */
[----:B------:R-:W-:Y:S02]  /*1570*/  ULOP3.LUT UR15, UR15, 0x18, URZ, 0x3c, !UPT ;  /* 0x000000180f0f7892 */ /* 0x000fe4000f8e3c3f */
[----:B------:R0:W-:Y:S01]  /*1580*/  STL [R1+0x90], R0 ;  /* 0x0000900001007387 */ /* 0x0001e20000100800 */
[----:B------:R-:W-:-:S03]  /*1590*/  USEL UR16, URZ, 0x1, !UP0 ;  /* 0x000000013f107887 */ /* 0x000fc6000c000000 */
[----:B------:R0:W-:Y:S09]  /*15a0*/  STL.64 [R1+0x88], R2 ;  /* 0x0000880201007387 */ /* 0x0001f20000100a00 */
.L_x_296:
[----:B0-----:R-:W-:Y:S01]  /*15b0*/  IMAD.U32 R0, RZ, RZ, UR12 ;  /* 0x0000000cff007e24 */ /* 0x001fe2000f8e00ff */
[----:B--2---:R-:W0:Y:S01]  /*15c0*/  LDC R2, c[0x0][0x28c] ;  /* 0x0000a300ff027b82 */ /* 0x004e220000000800 */
[----:B------:R-:W-:Y:S01]  /*15d0*/  UMOV UR19, URZ ;  /* 0x0000003f00137c82 */ /* 0x000fe20008000000 */
[----:B------:R-:W-:Y:S02]  /*15e0*/  UMOV UR27, UR9 ;  /* 0x00000009001b7c82 */ /* 0x000fe40008000000 */
[----:B------:R-:W-:-:S04]  /*15f0*/  SHF.L.U32 R0, R0, 0x1f, RZ ;  /* 0x0000001f00007819 */ /* 0x000fc800000006ff */
[----:B-1----:R-:W1:Y:S01]  /*1600*/  SYNCS.PHASECHK.TRANS64.TRYWAIT P0, [UR13+-0x8], R0 ;  /* 0xfffff800ff0075a7 */ /* 0x002e62000800014d */
[----:B0-----:R-:W-:Y:S01]  /*1610*/  ISETP.GE.AND P1, PT, R2, 0x1, PT ;  /* 0x000000010200780c */ /* 0x001fe20003f26270 */
[----:B-1--4-:R-:W-:-:S12]  /*1620*/  @!P0 BRA `(.L_x_14) ;  /* 0x000000ec003c8947 */ /* 0x012fd80003800000 */
.L_x_316:
[----:B------:R1:W-:Y:S01]  /*1630*/  STL [R1+0x6c], RZ ;  /* 0x00006cff01007387 */ /* 0x0003e20000100800 */
[----:B------:R-:W-:Y:S01]  /*1640*/  UMOV UR26, UR16 ;  /* 0x00000010001a7c82 */ /* 0x000fe20008000000 */
[----:B------:R-:W-:Y:S01]  /*1650*/  UMOV UR20, URZ ;  /* 0x0000003f00147c82 */ /* 0x000fe20008000000 */
[----:B------:R-:W-:Y:S01]  /*1660*/  UMOV UR21, URZ ;  /* 0x0000003f00157c82 */ /* 0x000fe20008000000 */
[----:B------:R1:W-:Y:S01]  /*1670*/  STL [R1+0x68], RZ ;  /* 0x000068ff01007387 */ /* 0x0003e20000100800 */
[----:B0-----:R-:W-:Y:S01]  /*1680*/  IMAD.MOV.U32 R0, RZ, RZ, RZ ;  /* 0x000000ffff007224 */ /* 0x001fe200078e00ff */
[----:B------:R-:W-:Y:S02]  /*1690*/  CS2R R2, SRZ ;  /* 0x0000000000027805 */ /* 0x000fe4000001ff00 */
[----:B------:R-:W-:Y:S01]  /*16a0*/  CS2R R4, SRZ ;  /* 0x0000000000047805 */ /* 0x000fe2000001ff00 */
[----:B------:R1:W-:Y:S01]  /*16b0*/  STL [R1+0x64], RZ ;  /* 0x000064ff01007387 */ /* 0x0003e20000100800 */
[----:B------:R-:W-:-:S02]  /*16c0*/  CS2R R6, SRZ ;  /* 0x0000000000067805 */ /* 0x000fc4000001ff00 */
[----:B------:R-:W-:Y:S02]  /*16d0*/  CS2R R8, SRZ ;  /* 0x0000000000087805 */ /* 0x000fe4000001ff00 */
[----:B------:R-:W-:Y:S01]  /*16e0*/  CS2R R10, SRZ ;  /* 0x00000000000a7805 */ /* 0x000fe2000001ff00 */
[----:B------:R1:W-:Y:S01]  /*16f0*/  STL [R1+0x60], RZ ;  /* 0x000060ff01007387 */ /* 0x0003e20000100800 */
[----:B------:R-:W-:Y:S02]  /*1700*/  CS2R R12, SRZ ;  /* 0x00000000000c7805 */ /* 0x000fe4000001ff00 */
        /* <DEDUP_REMOVED lines=56> */
[----:B------:R-:W-:Y:S01]  /*1a90*/  CS2R R226, SRZ ;  /* 0x0000000000e27805 */ /* 0x000fe2000001ff00 */
[----:B------:R-:W-:Y:S01]  /*1aa0*/  IMAD.MOV.U32 R228, RZ, RZ, RZ ;  /* 0x000000ffffe47224 */ /* 0x000fe200078e00ff */
[----:B------:R1:W-:Y:S01]  /*1ab0*/  STL [R1+0x24], RZ ;  /* 0x000024ff01007387 */ /* 0x0003e20000100800 */
[----:B------:R-:W-:Y:S02]  /*1ac0*/  CS2R R24, SRZ ;  /* 0x0000000000187805 */ /* 0x000fe4000001ff00 */
[----:B------:R-:W-:-:S02]  /*1ad0*/  CS2R R26, SRZ ;  /* 0x00000000001a7805 */ /* 0x000fc4000001ff00 */
[----:B------:R-:W-:Y:S01]  /*1ae0*/  CS2R R28, SRZ ;  /* 0x00000000001c7805 */ /* 0x000fe2000001ff00 */
[----:B------:R1:W-:Y:S01]  /*1af0*/  STL [R1+0x20], RZ ;  /* 0x000020ff01007387 */ /* 0x0003e20000100800 */
[----:B------:R-:W-:Y:S02]  /*1b00*/  CS2R R30, SRZ ;  /* 0x00000000001e7805 */ /* 0x000fe4000001ff00 */
[----:B------:R-:W-:Y:S02]  /*1b10*/  CS2R R32, SRZ ;  /* 0x0000000000207805 */ /* 0x000fe4000001ff00 */
[----:B------:R-:W-:Y:S01]  /*1b20*/  CS2R R34, SRZ ;  /* 0x0000000000227805 */ /* 0x000fe2000001ff00 */
        /* <DEDUP_REMOVED lines=28> */
[----:B------:R1:W-:Y:S01]  /*1cf0*/  STL [R1], RZ ;  /* 0x000000ff01007387 */ /* 0x0003e20000100800 */
[----:B------:R-:W-:Y:S02]  /*1d00*/  CS2R R78, SRZ ;  /* 0x00000000004e7805 */ /* 0x000fe4000001ff00 */
[----:B------:R-:W-:Y:S02]  /*1d10*/  CS2R R80, SRZ ;  /* 0x0000000000507805 */ /* 0x000fe4000001ff00 */
[----:B------:R-:W-:Y:S02]  /*1d20*/  CS2R R82, SRZ ;  /* 0x0000000000527805 */ /* 0x000fe4000001ff00 */
[----:B------:R-:W-:Y:S02]  /*1d30*/  CS2R R84, SRZ ;  /* 0x0000000000547805 */ /* 0x000fe4000001ff00 */
[----:B------:R-:W-:-:S02]  /*1d40*/  CS2R R86, SRZ ;  /* 0x0000000000567805 */ /* 0x000fc4000001ff00 */
[----:B------:R-:W-:Y:S02]  /*1d50*/  CS2R R88, SRZ ;  /* 0x0000000000587805 */ /* 0x000fe4000001ff00 */
        /* <DEDUP_REMOVED lines=30> */
[----:B------:R-:W-:Y:S01]  /*1f40*/  CS2R R150, SRZ ;  /* 0x0000000000967805 */ /* 0x000fe2000001ff00 */
[----:B-1----:R-:W-:Y:S06]  /*1f50*/  @!P1 BRA `(.L_x_15) ;  /* 0x0000001400049947 */ /* 0x002fec0003800000 */
[----:B------:R-:W-:-:S06]  /*1f60*/  UISETP.NE.AND UP0, UPT, UR7, 0x3, UPT ;  /* 0x000000030700788c */ /* 0x000fcc000bf05270 */
[----:B------:R-:W-:-:S13]  /*1f70*/  PLOP3.LUT P1, PT, PT, PT, UP0, 0x80, 0x0 ;  /* 0x000000000000781c */ /* 0x000fda0003f2f008 */
[----:B------:R-:W-:Y:S05]  /*1f80*/  @!P1 BRA `(.L_x_16) ;  /* 0x0000000000049947 */ /* 0x000fea0003800000 */
[----:B------:R-:W-:Y:S01]  /*1f90*/  BPT.TRAP 0x1 ;  /* 0x000000040000795c */ /* 0x000fe20000300000 */
.L_x_16:
[----:B------:R-:W-:Y:S01]  /*1fa0*/  ULEA UR19, UR9, UR8, 0x3 ;  /* 0x0000000809137291 */ /* 0x000fe2000f8e183f */
[----:B------:R-:W-:-:S05]  /*1fb0*/  IMAD.U32 R0, RZ, RZ, UR16 ;  /* 0x00000010ff007e24 */ /* 0x000fca000f8e00ff */
[----:B------:R-:W-:-:S04]  /*1fc0*/  SHF.L.U32 R0, R0, 0x1f, RZ ;  /* 0x0000001f00007819 */ /* 0x000fc800000006ff */
[----:B------:R0:W1:Y:S01]  /*1fd0*/  SYNCS.PHASECHK.TRANS64.TRYWAIT P0, [UR19], R0 ;  /* 0x00000000ff0075a7 */ /* 0x0000620008000153 */
[----:B------:R-:W-:Y:S05]  /*1fe0*/  @!P1 BRA `(.L_x_17) ;  /* 0x0000000000049947 */ /* 0x000fea0003800000 */
[----:B------:R-:W-:Y:S01]  /*1ff0*/  BPT.TRAP 0x1 ;  /* 0x000000040000795c */ /* 0x000fe20000300000 */
.L_x_17:
[----:B-1----:R-:W-:Y:S05]  /*2000*/  @P0 BRA `(.L_x_18) ;  /* 0x0000000000080947 */ /* 0x002fea0003800000 */
[----:B------:R-:W1:Y:S02]  /*2010*/  SYNCS.PHASECHK.TRANS64.TRYWAIT P0, [UR19], R0 ;  /* 0x00000000ff0075a7 */ /* 0x000e640008000153 */
[----:B-1----:R-:W-:Y:S05]  /*2020*/  @!P0 BRA `(.L_x_19) ;  /* 0x000000e000d48947 */ /* 0x002fea0003800000 */
.L_x_18:
[----:B------:R-:W-:Y:S01]  /*2030*/  UIADD3 UR19, UR8, 0x100, URZ ;  /* 0x0000010008137890 */ /* 0x000fe2000fffe03f */
[----:B------:R-:W-:Y:S01]  /*2040*/  WARPGROUP.ARRIVE ;  /* 0x00000000000079c5 */ /* 0x000fe20000000000 */
[----:B------:R-:W-:Y:S01]  /*2050*/  UIADD3 UR20, UR8, 0x8100, URZ ;  /* 0x0000810008147890 */ /* 0x000fe2000fffe03f */
[----:B------:R2:W-:Y:S01]  /*2060*/  STL [R1+0x6c], RZ ;  /* 0x00006cff01007387 */ /* 0x0005e20000100800 */
[----:B------:R-:W-:Y:S01]  /*2070*/  USHF.R.U32.HI UR19, URZ, 0x4, UR19 ;  /* 0x000000043f137899 */ /* 0x000fe20008011613 */
[----:B01----:R-:W-:Y:S01]  /*2080*/  IMAD.MOV.U32 R0, RZ, RZ, RZ ;  /* 0x000000ffff007224 */ /* 0x003fe200078e00ff */
[----:B------:R-:W-:Y:S01]  /*2090*/  USHF.R.U32.HI UR20, URZ, 0x4, UR20 ;  /* 0x000000043f147899 */ /* 0x000fe20008011614 */
[----:B------:R2:W-:Y:S01]  /*20a0*/  STL [R1+0x68], RZ ;  /* 0x000068ff01007387 */ /* 0x0005e20000100800 */
[----:B------:R-:W-:Y:S01]  /*20b0*/  ULOP3.LUT UR19, UR19, 0x3fff, URZ, 0xc0, !UPT ;  /* 0x00003fff13137892 */ /* 0x000fe2000f8ec03f */
[----:B------:R-:W-:Y:S01]  /*20c0*/  CS2R R2, SRZ ;  /* 0x0000000000027805 */ /* 0x000fe2000001ff00 */
[----:B------:R-:W-:Y:S01]  /*20d0*/  ULOP3.LUT UR20, UR20, 0x3fff, URZ, 0xc0, !UPT ;  /* 0x00003fff14147892 */ /* 0x000fe2000f8ec03f */
[----:B------:R2:W-:Y:S01]  /*20e0*/  STL [R1+0x64], RZ ;  /* 0x000064ff01007387 */ /* 0x0005e20000100800 */
[----:B------:R-:W-:Y:S01]  /*20f0*/  ULOP3.LUT UR26, UR19, 0x10000, URZ, 0xfc, !UPT ;  /* 0x00010000131a7892 */ /* 0x000fe2000f8efc3f */
[----:B------:R-:W-:Y:S01]  /*2100*/  CS2R R4, SRZ ;  /* 0x0000000000047805 */ /* 0x000fe2000001ff00 */
[----:B------:R-:W-:Y:S01]  /*2110*/  ULOP3.LUT UR19, UR20, 0x10000, URZ, 0xfc, !UPT ;  /* 0x0001000014137892 */ /* 0x000fe2000f8efc3f */
[----:B------:R2:W-:Y:S01]  /*2120*/  STL [R1+0x60], RZ ;  /* 0x000060ff01007387 */ /* 0x0005e20000100800 */
[----:B------:R-:W-:Y:S01]  /*2130*/  ULEA UR26, UR9, UR26, 0xa ;  /* 0x0000001a091a7291 */ /* 0x000fe2000f8e503f */
[----:B------:R-:W-:Y:S01]  /*2140*/  CS2R R6, SRZ ;  /* 0x0000000000067805 */ /* 0x000fe2000001ff00 */
[----:B------:R-:W-:Y:S01]  /*2150*/  ULEA UR19, UR9, UR19, 0xc ;  /* 0x0000001309137291 */ /* 0x000fe2000f8e603f */
[----:B------:R2:W-:Y:S01]  /*2160*/  STL [R1+0x5c], RZ ;  /* 0x00005cff01007387 */ /* 0x0005e20000100800 */
[----:B------:R-:W-:Y:S01]  /*2170*/  UMOV UR21, 0x40000040 ;  /* 0x4000004000157882 */ /* 0x000fe20000000000 */
[----:B------:R-:W-:Y:S01]  /*2180*/  UMOV UR23, 0x40000040 ;  /* 0x4000004000177882 */ /* 0x000fe20000000000 */
[----:B------:R-:W-:Y:S01]  /*2190*/  CS2R R8, SRZ ;  /* 0x0000000000087805 */ /* 0x000fe2000001ff00 */
[----:B------:R-:W-:Y:S01]  /*21a0*/  UMOV UR20, UR26 ;  /* 0x0000001a00147c82 */ /* 0x000fe20008000000 */
[----:B------:R2:W-:Y:S01]  /*21b0*/  STL [R1+0x58], RZ ;  /* 0x000058ff01007387 */ /* 0x0005e20000100800 */
[----:B------:R-:W-:Y:S01]  /*21c0*/  UMOV UR22, UR19 ;  /* 0x0000001300167c82 */ /* 0x000fe20008000000 */
[----:B------:R-:W-:Y:S01]  /*21d0*/  CS2R R10, SRZ ;  /* 0x00000000000a7805 */ /* 0x000fe2000001ff00 */
[----:B------:R-:W-:Y:S01]  /*21e0*/  QGMMA.64x256x32.F32.E4M3.E4M3 R24, gdesc[UR20], RZ, !UPT ;  /* 0x03e00000141879f3 */ /* 0x000fe2000c7008ff */
[----:B------:R-:W-:Y:S01]  /*21f0*/  UIADD3 UR20, UR26, 0x2, URZ ;  /* 0x000000021a147890 */ /* 0x000fe2000fffe03f */
[----:B------:R2:W-:Y:S01]  /*2200*/  STL [R1+0x54], RZ ;  /* 0x000054ff01007387 */ /* 0x0005e20000100800 */
[----:B------:R-:W-:Y:S01]  /*2210*/  UIADD3 UR22, UR19, 0x2, URZ ;  /* 0x0000000213167890 */ /* 0x000fe2000fffe03f */
[----:B------:R-:W-:Y:S01]  /*2220*/  CS2R R12, SRZ ;  /* 0x00000000000c7805 */ /* 0x000fe2000001ff00 */
[----:B------:R-:W-:Y:S01]  /*2230*/  UMOV UR21, 0x40000040 ;  /* 0x4000004000157882 */ /* 0x000fe20000000000 */
[----:B------:R-:W-:Y:S01]  /*2240*/  UMOV UR23, 0x40000040 ;  /* 0x4000004000177882 */ /* 0x000fe20000000000 */
        /* <DEDUP_REMOVED lines=57> */
[----:B------:R-:W-:Y:S01]  /*25e0*/  CS2R R226, SRZ ;  /* 0x0000000000e27805 */ /* 0x000fe2000001ff00 */
[----:B------:R-:W-:-:S02]  /*25f0*/  IMAD.MOV.U32 R228, RZ, RZ, RZ ;  /* 0x000000ffffe47224 */ /* 0x000fc400078e00ff */
[----:B------:R2:W-:Y:S04]  /*2600*/  STL [R1+0x14], RZ ;  /* 0x000014ff01007387 */ /* 0x0005e80000100800 */
[----:B------:R2:W-:Y:S04]  /*2610*/  STL [R1+0x10], RZ ;  /* 0x000010ff01007387 */ /* 0x0005e80000100800 */
[----:B------:R2:W-:Y:S04]  /*2620*/  STL [R1+0xc], RZ ;  /* 0x00000cff01007387 */ /* 0x0005e80000100800 */
[----:B------:R2:W-:Y:S04]  /*2630*/  STL [R1+0x8], RZ ;  /* 0x000008ff01007387 */ /* 0x0005e80000100800 */
[----:B------:R2:W-:Y:S04]  /*2640*/  STL [R1+0x4], RZ ;  /* 0x000004ff01007387 */ /* 0x0005e80000100800 */
[----:B------:R2:W-:Y:S01]  /*2650*/  STL [R1], RZ ;  /* 0x000000ff01007387 */ /* 0x0005e20000100800 */
[----:B------:R-:W-:Y:S01]  /*2660*/  QGMMA.64x256x32.F32.E4M3.E4M3 R24, gdesc[UR20], R24 ;  /* 0x03e00000141879f3 */ /* 0x000fe20008700818 */
[----:B------:R-:W-:-:S02]  /*2670*/  UIADD3 UR20, UR26, 0x4, URZ ;  /* 0x000000041a147890 */ /* 0x000fc4000fffe03f */
[----:B------:R-:W-:Y:S01]  /*2680*/  UIADD3 UR22, UR19, 0x4, URZ ;  /* 0x0000000413167890 */ /* 0x000fe2000fffe03f */
[----:B------:R-:W-:Y:S01]  /*2690*/  UMOV UR21, 0x40000040 ;  /* 0x4000004000157882 */ /* 0x000fe20000000000 */
[----:B------:R-:W-:-:S15]  /*26a0*/  UMOV UR23, 0x40000040 ;  /* 0x4000004000177882 */ /* 0x000fde0000000000 */
[----:B------:R-:W-:-:S08]  /*26b0*/  NOP ;  /* 0x0000000000007918 */ /* 0x000fd00000000000 */
[----:B------:R-:W-:Y:S01]  /*26c0*/  QGMMA.64x256x32.F32.E4M3.E4M3 R24, gdesc[UR20], R24 ;  /* 0x03e00000141879f3 */ /* 0x000fe20008700818 */
[----:B------:R-:W-:Y:S02]  /*26d0*/  UIADD3 UR20, UR26, 0x6, URZ ;  /* 0x000000061a147890 */ /* 0x000fe4000fffe03f */
        /* <DEDUP_REMOVED lines=26> */
[----:B------:R-:W-:Y:S01]  /*2880*/  UMOV UR23, 0x40000040 ;  /* 0x4000004000177882 */ /* 0x000fe20000000000 */
[----:B------:R-:W-:-:S15]  /*2890*/  UMOV UR19, 0x8 ;  /* 0x0000000800137882 */ /* 0x000fde0000000000 */
[----:B------:R-:W-:-:S07]  /*28a0*/  NOP ;  /* 0x0000000000007918 */ /* 0x000fce0000000000 */
[----:B------:R-:W-:Y:S01]  /*28b0*/  QGMMA.64x256x32.F32.E4M3.E4M3 R24, gdesc[UR20], R24, gsb0 ;  /* 0x03e00000141879f3 */ /* 0x000fe20008000818 */
[----:B------:R-:W-:Y:S02]  /*28c0*/  ULDC UR20, c[0x0][0x50c] ;  /* 0x0001430000147ab9 */ /* 0x000fe40000000800 */
[----:B------:R-:W-:-:S04]  /*28d0*/  UISETP.NE.AND UP0, UPT, UR20, 0x8, UPT ;  /* 0x000000081400788c */ /* 0x000fc8000bf05270 */
[----:B------:R-:W-:-:S06]  /*28e0*/  USEL UR20, URZ, 0x1, UP0 ;  /* 0x000000013f147887 */ /* 0x000fcc0008000000 */
[----:B------:R-:W-:-:S13]  /*28f0*/  ISETP.NE.AND P0, PT, RZ, UR20, PT ;  /* 0x00000014ff007c0c */ /* 0x000fda000bf05270 */
[----:B--2---:R-:W-:Y:S05]  /*2900*/  @!P0 BRA `(.L_x_20) ;  /* 0x0000000800808947 */ /* 0x004fea0003800000 */
[----:B------:R-:W-:Y:S02]  /*2910*/  WARPGROUP.DEPBAR.LE gsb0, 0x0 ;  /* 0x00008000000079c5 */ /* 0x000fe40000010000 */
[----:B------:R-:W-:-:S01]  /*2920*/  FADD R227, RZ, R25 ;  /* 0x00000019ffe37221 */ /* 0x000fc20000000000 */
[----:B------:R-:W-:Y:S01]  /*2930*/  FADD R228, RZ, R24 ;  /* 0x00000018ffe47221 */ /* 0x000fe20000000000 */
[----:B------:R-:W-:-:S01]  /*2940*/  FADD R226, RZ, R26 ;  /* 0x0000001affe27221 */ /* 0x000fc20000000000 */
[----:B------:R-:W-:Y:S01]  /*2950*/  FADD R225, RZ, R27 ;  /* 0x0000001bffe17221 */ /* 0x000fe20000000000 */
[----:B------:R-:W-:-:S01]  /*2960*/  FADD R224, RZ, R28 ;  /* 0x0000001cffe07221 */ /* 0x000fc20000000000 */
[----:B------:R0:W-:Y:S01]  /*2970*/  STL [R1+0x98], R227 ;  /* 0x000098e301007387 */ /* 0x0001e20000100800 */
[----:B------:R-:W-:-:S01]  /*2980*/  FADD R223, RZ, R29 ;  /* 0x0000001dffdf7221 */ /* 0x000fc20000000000 */
[----:B------:R-:W-:Y:S01]  /*2990*/  FADD R222, RZ, R30 ;  /* 0x0000001effde7221 */ /* 0x000fe20000000000 */
[----:B------:R-:W-:-:S01]  /*29a0*/  FADD R221, RZ, R31 ;  /* 0x0000001fffdd7221 */ /* 0x000fc20000000000 */
[----:B------:R-:W-:Y:S01]  /*29b0*/  FADD R220, RZ, R32 ;  /* 0x00000020ffdc7221 */ /* 0x000fe20000000000 */
[----:B------:R-:W-:-:S01]  /*29c0*/  FADD R219, RZ, R33 ;  /* 0x00000021ffdb7221 */ /* 0x000fc20000000000 */
[----:B------:R-:W-:Y:S01]  /*29d0*/  FADD R218, RZ, R34 ;  /* 0x00000022ffda7221 */ /* 0x000fe20000000000 */
[----:B------:R-:W-:-:S01]  /*29e0*/  FADD R217, RZ, R35 ;  /* 0x00000023ffd97221 */ /* 0x000fc20000000000 */
[----:B------:R-:W-:Y:S01]  /*29f0*/  FADD R216, RZ, R36 ;  /* 0x00000024ffd87221 */ /* 0x000fe20000000000 */
[----:B------:R-:W-:-:S01]  /*2a00*/  FADD R215, RZ, R37 ;  /* 0x00000025ffd77221 */ /* 0x000fc20000000000 */
[----:B0-----:R-:W-:Y:S01]  /*2a10*/  FADD R227, RZ, R124 ;  /* 0x0000007cffe37221 */ /* 0x001fe20000000000 */
[----:B------:R-:W-:-:S01]  /*2a20*/  FADD R214, RZ, R38 ;  /* 0x00000026ffd67221 */ /* 0x000fc20000000000 */
[----:B------:R-:W-:Y:S01]  /*2a30*/  FADD R213, RZ, R39 ;  /* 0x00000027ffd57221 */ /* 0x000fe20000000000 */
[----:B------:R-:W-:-:S01]  /*2a40*/  FADD R212, RZ, R40 ;  /* 0x00000028ffd47221 */ /* 0x000fc20000000000 */
[----:B------:R-:W-:Y:S01]  /*2a50*/  FADD R211, RZ, R41 ;  /* 0x00000029ffd37221 */ /* 0x000fe20000000000 */
[----:B------:R0:W-:Y:S01]  /*2a60*/  STL [R1], R227 ;  /* 0x000000e301007387 */ /* 0x0001e20000100800 */
        /* <DEDUP_REMOVED lines=94> */
[----:B0-----:R-:W-:-:S05]  /*3050*/  FADD R227, RZ, R131 ;  /* 0x00000083ffe37221 */ /* 0x001fca0000000000 */
[----:B------:R0:W-:Y:S02]  /*3060*/  STL [R1+0x1c], R227 ;  /* 0x00001ce301007387 */ /* 0x0001e40000100800 */
        /* <DEDUP_REMOVED lines=39> */
[----:B------:R0:W-:Y:S04]  /*32e0*/  STL [R1+0x6c], R227 ;  /* 0x00006ce301007387 */ /* 0x0001e80000100800 */
[----:B0-----:R0:W5:Y:S01]  /*32f0*/  LDL.LU R227, [R1+0x98] ;  /* 0x0000980001e37983 */ /* 0x0011620000300800 */
[----:B------:R-:W-:-:S05]  /*3300*/  UMOV UR19, URZ ;  /* 0x0000003f00137c82 */ /* 0x000fca0008000000 */
.L_x_20:
[----:B------:R-:W-:Y:S01]  /*3310*/  UIADD3 UR27, UR9, 0x1, URZ ;  /* 0x00000001091b7890 */ /* 0x000fe2000fffe03f */
[----:B------:R-:W-:-:S03]  /*3320*/  UMOV UR21, 0x1 ;  /* 0x0000000100157882 */ /* 0x000fc60000000000 */
[----:B------:R-:W-:-:S04]  /*3330*/  UISETP.NE.AND UP0, UPT, UR27, 0x2, UPT ;  /* 0x000000021b00788c */ /* 0x000fc8000bf05270 */
[----:B------:R-:W-:Y:S02]  /*3340*/  USEL UR26, URZ, 0x1, UP0 ;  /* 0x000000013f1a7887 */ /* 0x000fe40008000000 */
[----:B------:R-:W-:Y:S02]  /*3350*/  USEL UR27, UR27, URZ, UP0 ;  /* 0x0000003f1b1b7287 */ /* 0x000fe40008000000 */
[----:B------:R-:W-:-:S12]  /*3360*/  ULOP3.LUT UR26, UR16, UR26, URZ, 0x3c, !UPT ;  /* 0x0000001a101a7292 */ /* 0x000fd8000f8e3c3f */
.L_x_15:
[----:B------:R-:W-:-:S06]  /*3370*/  UISETP.GE.AND UP0, UPT, UR11, 0x1, UPT ;  /* 0x000000010b00788c */ /* 0x000fcc000bf06270 */
[----:B------:R-:W-:-:S13]  /*3380*/  PLOP3.LUT P0, PT, PT, PT, UP0, 0x80, 0x0 ;  /* 0x000000000000781c */ /* 0x000fda0003f0f008 */
[----:B------:R-:W-:Y:S05]  /*3390*/  @!P0 BRA `(.L_x_21) ;  /* 0x00000014001c8947 */ /* 0x000fea0003800000 */
[----:B------:R-:W-:Y:S01]  /*33a0*/  UMOV UR28, UR11 ;  /* 0x0000000b001c7c82 */ /* 0x000fe20008000000 */
[----:B------:R-:W-:Y:S01]  /*33b0*/  UMOV UR29, UR9 ;  /* 0x00000009001d7c82 */ /* 0x000fe20008000000 */
[----:B------:R-:W-:-:S05]  /*33c0*/  ULDC UR32, c[0x0][0x50c] ;  /* 0x0001430000207ab9 */ /* 0x000fca0000000800 */
.L_x_29:
[----:B------:R-:W-:-:S06]  /*33d0*/  UISETP.NE.AND UP0, UPT, UR7, 0x3, UPT ;  /* 0x000000030700788c */ /* 0x000fcc000bf05270 */
[----:B------:R-:W-:-:S13]  /*33e0*/  PLOP3.LUT P1, PT, PT, PT, UP0, 0x80, 0x0 ;  /* 0x000000000000781c */ /* 0x000fda0003f2f008 */
[----:B-1---5:R-:W-:Y:S05]  /*33f0*/  @!P1 BRA `(.L_x_22) ;  /* 0x0000000000049947 */ /* 0x022fea0003800000 */
[----:B------:R-:W-:Y:S01]  /*3400*/  BPT.TRAP 0x1 ;  /* 0x000000040000795c */ /* 0x000fe20000300000 */
.L_x_22:
[----:B------:R-:W-:Y:S01]  /*3410*/  ULEA UR22, UR27, UR8, 0x3 ;  /* 0x000000081b167291 */ /* 0x000fe2000f8e183f */
[----:B------:R-:W-:-:S05]  /*3420*/  IMAD.U32 R229, RZ, RZ, UR26 ;  /* 0x0000001affe57e24 */ /* 0x000fca000f8e00ff */
[----:B------:R-:W-:-:S04]  /*3430*/  SHF.L.U32 R229, R229, 0x1f, RZ ;  /* 0x0000001fe5e57819 */ /* 0x000fc800000006ff */
[----:B------:R1:W2:Y:S01]  /*3440*/  SYNCS.PHASECHK.TRANS64.TRYWAIT P0, [UR22], R229 ;  /* 0x000000e5ff0075a7 */ /* 0x0002a20008000156 */
[----:B------:R-:W-:Y:S05]  /*3450*/  @!P1 BRA `(.L_x_23) ;  /* 0x0000000000049947 */ /* 0x000fea0003800000 */
[----:B------:R-:W-:Y:S01]  /*3460*/  BPT.TRAP 0x1 ;  /* 0x000000040000795c */ /* 0x000fe20000300000 */
.L_x_23:
[----:B--2---:R-:W-:Y:S05]  /*3470*/  @P0 BRA `(.L_x_24) ;  /* 0x0000000000080947 */ /* 0x004fea0003800000 */
[----:B------:R-:W2:Y:S02]  /*3480*/  SYNCS.PHASECHK.TRANS64.TRYWAIT P0, [UR22], R229 ;  /* 0x000000e5ff0075a7 */ /* 0x000ea40008000156 */
[----:B--2---:R-:W-:Y:S05]  /*3490*/  @!P0 BRA `(.L_x_25) ;  /* 0x000000cc00d08947 */ /* 0x004fea0003800000 */
.L_x_24:
[----:B------:R-:W-:Y:S01]  /*34a0*/  UIADD3 UR22, UR8, 0x100, URZ ;  /* 0x0000010008167890 */ /* 0x000fe2000fffe03f */
[----:B------:R-:W-:Y:S01]  /*34b0*/  WARPGROUP.ARRIVE ;  /* 0x00000000000079c5 */ /* 0x000fe20000000000 */
[----:B------:R-:W-:Y:S02]  /*34c0*/  UIADD3 UR23, UR8, 0x8100, URZ ;  /* 0x0000810008177890 */ /* 0x000fe4000fffe03f */
[----:B------:R-:W-:Y:S02]  /*34d0*/  USHF.R.U32.HI UR22, URZ, 0x4, UR22 ;  /* 0x000000043f167899 */ /* 0x000fe40008011616 */
[----:B------:R-:W-:Y:S02]  /*34e0*/  USHF.R.U32.HI UR23, URZ, 0x4, UR23 ;  /* 0x000000043f177899 */ /* 0x000fe40008011617 */
[----:B------:R-:W-:Y:S02]  /*34f0*/  UISETP.NE.AND UP0, UPT, UR20, URZ, UPT ;  /* 0x0000003f1400728c */ /* 0x000fe4000bf05270 */
[----:B------:R-:W-:-:S02]  /*3500*/  ULOP3.LUT UR22, UR22, 0x3fff, URZ, 0xc0, !UPT ;  /* 0x00003fff16167892 */ /* 0x000fc4000f8ec03f */
[----:B------:R-:W-:Y:S02]  /*3510*/  ULOP3.LUT UR23, UR23, 0x3fff, URZ, 0xc0, !UPT ;  /* 0x00003fff17177892 */ /* 0x000fe4000f8ec03f */
[----:B------:R-:W-:Y:S02]  /*3520*/  USEL UR21, UR21, URZ, !UP0 ;  /* 0x0000003f15157287 */ /* 0x000fe4000c000000 */
[----:B------:R-:W-:Y:S02]  /*3530*/  ULOP3.LUT UR22, UR22, 0x10000, URZ, 0xfc, !UPT ;  /* 0x0001000016167892 */ /* 0x000fe4000f8efc3f */
[----:B------:R-:W-:Y:S02]  /*3540*/  ULOP3.LUT UR23, UR23, 0x10000, URZ, 0xfc, !UPT ;  /* 0x0001000017177892 */ /* 0x000fe4000f8efc3f */
[----:B------:R-:W-:Y:S02]  /*3550*/  UISETP.NE.U32.AND UP0, UPT, UR21, URZ, UPT ;  /* 0x0000003f1500728c */ /* 0x000fe4000bf05070 */
[----:B------:R-:W-:-:S02]  /*3560*/  ULEA UR34, UR27, UR22, 0xa ;  /* 0x000000161b227291 */ /* 0x000fc4000f8e503f */
[----:B------:R-:W-:Y:S01]  /*3570*/  ULEA UR33, UR27, UR23, 0xc ;  /* 0x000000171b217291 */ /* 0x000fe2000f8e603f */
[----:B------:R-:W-:Y:S02]  /*3580*/  UMOV UR21, 0x40000040 ;  /* 0x4000004000157882 */ /* 0x000fe40000000000 */
[----:B------:R-:W-:Y:S01]  /*3590*/  UMOV UR23, 0x40000040 ;  /* 0x4000004000177882 */ /* 0x000fe20000000000 */
[----:B------:R-:W-:Y:S01]  /*35a0*/  UIADD3 UR19, UR19, 0x8, URZ ;  /* 0x0000000813137890 */ /* 0x000fe2000fffe03f */
[----:B------:R-:W-:Y:S02]  /*35b0*/  UMOV UR20, UR34 ;  /* 0x0000002200147c82 */ /* 0x000fe40008000000 */
[----:B------:R-:W-:Y:S02]  /*35c0*/  UMOV UR22, UR33 ;  /* 0x0000002100167c82 */ /* 0x000fe40008000000 */
[----:B------:R-:W-:Y:S01]  /*35d0*/  QGMMA.64x256x32.F32.E4M3.E4M3 R24, gdesc[UR20], R24, UP0 ;  /* 0x03e00000141879f3 */ /* 0x000fe2000bf00818 */
[----:B------:R-:W-:-:S02]  /*35e0*/  UIADD3 UR20, UR34, 0x2, URZ ;  /* 0x0000000222147890 */ /* 0x000fc4000fffe03f */
[----:B------:R-:W-:Y:S01]  /*35f0*/  UIADD3 UR22, UR33, 0x2, URZ ;  /* 0x0000000221167890 */ /* 0x000fe2000fffe03f */
[----:B------:R-:W-:Y:S01]  /*3600*/  UMOV UR21, 0x40000040 ;  /* 0x4000004000157882 */ /* 0x000fe20000000000 */
[----:B------:R-:W-:Y:S01]  /*3610*/  UMOV UR23, 0x40000040 ;  /* 0x4000004000177882 */ /* 0x000fe20000000000 */
[----:B------:R-:W-:-:S15]  /*3620*/  UISETP.NE.AND UP0, UPT, UR19, UR32, UPT ;  /* 0x000000201300728c */ /* 0x000fde000bf05270 */
[----:B------:R-:W-:-:S07]  /*3630*/  NOP ;  /* 0x0000000000007918 */ /* 0x000fce0000000000 */
        /* <DEDUP_REMOVED lines=36> */
[----:B------:R-:W-:Y:S01]  /*3880*/  QGMMA.64x256x32.F32.E4M3.E4M3 R24, gdesc[UR20], R24, gsb0 ;  /* 0x03e00000141879f3 */ /* 0x000fe20008000818 */
[----:B------:R-:W-:-:S06]  /*3890*/  USEL UR20, URZ, 0x1, UP0 ;  /* 0x000000013f147887 */ /* 0x000fcc0008000000 */
[----:B------:R-:W-:Y:S01]  /*38a0*/  ISETP.NE.AND P0, PT, RZ, UR20, PT ;  /* 0x00000014ff007c0c */ /* 0x000fe2000bf05270 */
[----:B------:R-:W-:-:S12]  /*38b0*/  WARPGROUP.DEPBAR.LE gsb0, 0x1 ;  /* 0x00008000000079c5 */ /* 0x000fd80000010100 */
[----:B------:R-:W-:Y:S05]  /*38c0*/  @!P0 BRA `(.L_x_26) ;  /* 0x0000000c00708947 */ /* 0x000fea0003800000 */
[----:B------:R-:W-:Y:S02]  /*38d0*/  WARPGROUP.DEPBAR.LE gsb0, 0x0 ;  /* 0x00008000000079c5 */ /* 0x000fe40000010000 */
[----:B-----5:R-:W-:-:S01]  /*38e0*/  FADD R227, R25, R227 ;  /* 0x000000e319e37221 */ /* 0x020fc20000000000 */
[----:B------:R-:W-:Y:S01]  /*38f0*/  FADD R226, R26, R226 ;  /* 0x000000e21ae27221 */ /* 0x000fe20000000000 */
[----:B------:R-:W-:-:S01]  /*3900*/  FADD R225, R27, R225 ;  /* 0x000000e11be17221 */ /* 0x000fc20000000000 */
[----:B------:R-:W-:Y:S01]  /*3910*/  FADD R224, R28, R224 ;  /* 0x000000e01ce07221 */ /* 0x000fe20000000000 */
[----:B------:R-:W-:-:S01]  /*3920*/  FADD R223, R29, R223 ;  /* 0x000000df1ddf7221 */ /* 0x000fc20000000000 */
[----:B------:R2:W-:Y:S01]  /*3930*/  STL [R1+0x98], R227 ;  /* 0x000098e301007387 */ /* 0x0005e20000100800 */
[----:B------:R-:W-:-:S01]  /*3940*/  FADD R222, R30, R222 ;  /* 0x000000de1ede7221 */ /* 0x000fc20000000000 */
[----:B------:R-:W-:Y:S01]  /*3950*/  FADD R221, R31, R221 ;  /* 0x000000dd1fdd7221 */ /* 0x000fe20000000000 */
[----:B------:R-:W-:-:S01]  /*3960*/  FADD R220, R32, R220 ;  /* 0x000000dc20dc7221 */ /* 0x000fc20000000000 */
[----:B------:R-:W-:Y:S01]  /*3970*/  FADD R219, R33, R219 ;  /* 0x000000db21db7221 */ /* 0x000fe20000000000 */
[----:B------:R-:W-:-:S01]  /*3980*/  FADD R218, R34, R218 ;  /* 0x000000da22da7221 */ /* 0x000fc20000000000 */
[----:B------:R-:W-:Y:S01]  /*3990*/  FADD R217, R35, R217 ;  /* 0x000000d923d97221 */ /* 0x000fe20000000000 */
[----:B------:R-:W-:-:S01]  /*39a0*/  FADD R216, R36, R216 ;  /* 0x000000d824d87221 */ /* 0x000fc20000000000 */
[----:B------:R-:W-:Y:S01]  /*39b0*/  FADD R215, R37, R215 ;  /* 0x000000d725d77221 */ /* 0x000fe20000000000 */
[----:B------:R-:W-:-:S01]  /*39c0*/  FADD R214, R38, R214 ;  /* 0x000000d626d67221 */ /* 0x000fc20000000000 */
[----:B--2---:R-:W2:Y:S01]  /*39d0*/  LDL.LU R227, [R1+0x28] ;  /* 0x0000280001e37983 */ /* 0x004ea20000300800 */
[----:B------:R-:W-:-:S01]  /*39e0*/  FADD R213, R39, R213 ;  /* 0x000000d527d57221 */ /* 0x000fc20000000000 */
[----:B------:R-:W-:Y:S01]  /*39f0*/  FADD R212, R40, R212 ;  /* 0x000000d428d47221 */ /* 0x000fe20000000000 */
[----:B------:R-:W-:-:S01]  /*3a00*/  FADD R211, R41, R211 ;  /* 0x000000d329d37221 */ /* 0x000fc20000000000 */
[----:B------:R3:W-:Y:S01]  /*3a10*/  STL [R1+0x9c], R226 ;  /* 0x00009ce201007387 */ /* 0x0007e20000100800 */
[----:B------:R-:W-:-:S03]  /*3a20*/  FADD R228, R24, R228 ;  /* 0x000000e418e47221 */ /* 0x000fc60000000000 */
[----:B---3--:R-:W3:Y:S04]  /*3a30*/  LDL.LU R226, [R1+0x24] ;  /* 0x0000240001e27983 */ /* 0x008ee80000300800 */
[----:B------:R4:W-:Y:S04]  /*3a40*/  STL [R1+0xa0], R225 ;  /* 0x0000a0e101007387 */ /* 0x0009e80000100800 */
[----:B----4-:R-:W4:Y:S04]  /*3a50*/  LDL.LU R225, [R1+0x20] ;  /* 0x0000200001e17983 */ /* 0x010f280000300800 */
[----:B------:R0:W-:Y:S04]  /*3a60*/  STL [R1+0xa4], R224 ;  /* 0x0000a4e001007387 */ /* 0x0001e80000100800 */
[----:B0-----:R-:W4:Y:S04]  /*3a70*/  LDL.LU R224, [R1+0x1c] ;  /* 0x00001c0001e07983 */ /* 0x001f280000300800 */
        /* <DEDUP_REMOVED lines=13> */
[----:B0-----:R-:W4:Y:S04]  /*3b50*/  LDL.LU R217, [R1] ;  /* 0x0000000001d97983 */ /* 0x001f280000300800 */
[----:B------:R-:W-:Y:S04]  /*3b60*/  STL [R1+0xc4], R216 ;  /* 0x0000c4d801007387 */ /* 0x000fe80000100800 */
[----:B------:R-:W-:Y:S04]  /*3b70*/  STL [R1+0xc8], R215 ;  /* 0x0000c8d701007387 */ /* 0x000fe80000100800 */
[----:B------:R-:W-:Y:S04]  /*3b80*/  STL [R1+0xcc], R214 ;  /* 0x0000ccd601007387 */ /* 0x000fe80000100800 */
[----:B------:R-:W-:Y:S04]  /*3b90*/  STL [R1+0xd0], R213 ;  /* 0x0000d0d501007387 */ /* 0x000fe80000100800 */
[----:B------:R-:W-:Y:S04]  /*3ba0*/  STL [R1+0xd4], R212 ;  /* 0x0000d4d401007387 */ /* 0x000fe80000100800 */
[----:B------:R0:W-:Y:S01]  /*3bb0*/  STL [R1+0xd8], R211 ;  /* 0x0000d8d301007387 */ /* 0x0001e20000100800 */
[----:B--2---:R-:W-:-:S01]  /*3bc0*/  FADD R227, R134, R227 ;  /* 0x000000e386e37221 */ /* 0x004fc20000000000 */
[----:B---3--:R-:W-:Y:S01]  /*3bd0*/  FADD R226, R133, R226 ;  /* 0x000000e285e27221 */ /* 0x008fe20000000000 */
[----:B----4-:R-:W-:-:S01]  /*3be0*/  FADD R225, R132, R225 ;  /* 0x000000e184e17221 */ /* 0x010fc20000000000 */
[----:B------:R-:W-:Y:S01]  /*3bf0*/  FADD R224, R131, R224 ;  /* 0x000000e083e07221 */ /* 0x000fe20000000000 */
[----:B------:R-:W-:-:S01]  /*3c00*/  FADD R223, R130, R223 ;  /* 0x000000df82df7221 */ /* 0x000fc20000000000 */
[----:B------:R-:W-:Y:S01]  /*3c10*/  FADD R222, R129, R222 ;  /* 0x000000de81de7221 */ /* 0x000fe20000000000 */
[----:B------:R-:W-:-:S01]  /*3c20*/  FADD R221, R128, R221 ;  /* 0x000000dd80dd7221 */ /* 0x000fc20000000000 */
[----:B------:R-:W-:Y:S01]  /*3c30*/  FADD R220, R127, R220 ;  /* 0x000000dc7fdc7221 */ /* 0x000fe20000000000 */
[----:B------:R-:W-:-:S01]  /*3c40*/  FADD R219, R126, R219 ;  /* 0x000000db7edb7221 */ /* 0x000fc20000000000 */
[----:B------:R-:W-:Y:S01]  /*3c50*/  FADD R218, R125, R218 ;  /* 0x000000da7dda7221 */ /* 0x000fe20000000000 */
[----:B------:R-:W-:-:S05]  /*3c60*/  FADD R217, R124, R217 ;  /* 0x000000d97cd97221 */ /* 0x000fca0000000000 */
[----:B------:R2:W-:Y:S04]  /*3c70*/  STL [R1], R217 ;  /* 0x000000d901007387 */ /* 0x0005e80000100800 */
[----:B------:R3:W-:Y:S04]  /*3c80*/  STL [R1+0x4], R218 ;  /* 0x000004da01007387 */ /* 0x0007e80000100800 */
[----:B------:R4:W-:Y:S04]  /*3c90*/  STL [R1+0x8], R219 ;  /* 0x000008db01007387 */ /* 0x0009e80000100800 */
[----:B------:R1:W-:Y:S04]  /*3ca0*/  STL [R1+0xc], R220 ;  /* 0x00000cdc01007387 */ /* 0x0003e80000100800 */
[----:B------:R1:W-:Y:S04]  /*3cb0*/  STL [R1+0x10], R221 ;  /* 0x000010dd01007387 */ /* 0x0003e80000100800 */
[----:B------:R1:W-:Y:S04]  /*3cc0*/  STL [R1+0x14], R222 ;  /* 0x000014de01007387 */ /* 0x0003e80000100800 */
[----:B------:R1:W-:Y:S04]  /*3cd0*/  STL [R1+0x18], R223 ;  /* 0x000018df01007387 */ /* 0x0003e80000100800 */
[----:B------:R1:W-:Y:S04]  /*3ce0*/  STL [R1+0x1c], R224 ;  /* 0x00001ce001007387 */ /* 0x0003e80000100800 */
[----:B0-----:R-:W4:Y:S04]  /*3cf0*/  LDL.LU R211, [R1+0x2c] ;  /* 0x00002c0001d37983 */ /* 0x001f280000300800 */
[----:B------:R0:W-:Y:S04]  /*3d00*/  STL [R1+0x20], R225 ;  /* 0x000020e101007387 */ /* 0x0001e80000100800 */
[----:B------:R-:W4:Y:S04]  /*3d10*/  LDL.LU R212, [R1+0x30] ;  /* 0x0000300001d47983 */ /* 0x000f280000300800 */
[----:B------:R0:W-:Y:S04]  /*3d20*/  STL [R1+0x24], R226 ;  /* 0x000024e201007387 */ /* 0x0001e80000100800 */
[----:B------:R-:W4:Y:S04]  /*3d30*/  LDL.LU R213, [R1+0x34] ;  /* 0x0000340001d57983 */ /* 0x000f280000300800 */
[----:B------:R0:W-:Y:S04]  /*3d40*/  STL [R1+0x28], R227 ;  /* 0x000028e301007387 */ /* 0x0001e80000100800 */
[----:B------:R-:W4:Y:S04]  /*3d50*/  LDL.LU R214, [R1+0x38] ;  /* 0x0000380001d67983 */ /* 0x000f280000300800 */
[----:B------:R-:W4:Y:S04]  /*3d60*/  LDL.LU R215, [R1+0x3c] ;  /* 0x00003c0001d77983 */ /* 0x000f280000300800 */
[----:B------:R-:W4:Y:S04]  /*3d70*/  LDL.LU R216, [R1+0x40] ;  /* 0x0000400001d87983 */ /* 0x000f280000300800 */
[----:B--2---:R-:W2:Y:S04]  /*3d80*/  LDL.LU R217, [R1+0x44] ;  /* 0x0000440001d97983 */ /* 0x004ea80000300800 */
[----:B---3--:R-:W3:Y:S04]  /*3d90*/  LDL.LU R218, [R1+0x48] ;  /* 0x0000480001da7983 */ /* 0x008ee80000300800 */
[----:B----4-:R-:W4:Y:S04]  /*3da0*/  LDL.LU R219, [R1+0x4c] ;  /* 0x00004c0001db7983 */ /* 0x010f280000300800 */
[----:B-1----:R-:W4:Y:S04]  /*3db0*/  LDL.LU R220, [R1+0x50] ;  /* 0x0000500001dc7983 */ /* 0x002f280000300800 */
[----:B------:R-:W4:Y:S04]  /*3dc0*/  LDL.LU R221, [R1+0x54] ;  /* 0x0000540001dd7983 */ /* 0x000f280000300800 */
[----:B------:R-:W4:Y:S04]  /*3dd0*/  LDL.LU R222, [R1+0x58] ;  /* 0x0000580001de7983 */ /* 0x000f280000300800 */
[----:B------:R-:W4:Y:S04]  /*3de0*/  LDL.LU R223, [R1+0x5c] ;  /* 0x00005c0001df7983 */ /* 0x000f280000300800 */
[----:B------:R-:W4:Y:S04]  /*3df0*/  LDL.LU R224, [R1+0x60] ;  /* 0x0000600001e07983 */ /* 0x000f280000300800 */
[----:B0-----:R-:W4:Y:S04]  /*3e00*/  LDL.LU R225, [R1+0x64] ;  /* 0x0000640001e17983 */ /* 0x001f280000300800 */
[----:B------:R-:W4:Y:S04]  /*3e10*/  LDL.LU R226, [R1+0x68] ;  /* 0x0000680001e27983 */ /* 0x000f280000300800 */
[----:B------:R-:W4:Y:S01]  /*3e20*/  LDL.LU R227, [R1+0x6c] ;  /* 0x00006c0001e37983 */ /* 0x000f220000300800 */
[----:B------:R-:W-:-:S05]  /*3e30*/  FADD R211, R135, R211 ;  /* 0x000000d387d37221 */ /* 0x000fca0000000000 */
[----:B------:R0:W-:Y:S01]  /*3e40*/  STL [R1+0x2c], R211 ;  /* 0x00002cd301007387 */ /* 0x0001e20000100800 */
[----:B------:R-:W-:-:S03]  /*3e50*/  FADD R212, R136, R212 ;  /* 0x000000d488d47221 */ /* 0x000fc60000000000 */
[----:B0-----:R0:W5:Y:S01]  /*3e60*/  LDL.LU R211, [R1+0xd8] ;  /* 0x0000d80001d37983 */ /* 0x0011620000300800 */
[----:B------:R-:W-:-:S03]  /*3e70*/  FADD R213, R137, R213 ;  /* 0x000000d589d57221 */ /* 0x000fc60000000000 */
[----:B------:R1:W-:Y:S01]  /*3e80*/  STL [R1+0x30], R212 ;  /* 0x000030d401007387 */ /* 0x0003e20000100800 */
[----:B------:R-:W-:-:S01]  /*3e90*/  FADD R214, R138, R214 ;  /* 0x000000d68ad67221 */ /* 0x000fc20000000000 */
[----:B------:R-:W-:Y:S02]  /*3ea0*/  FADD R215, R139, R215 ;  /* 0x000000d78bd77221 */ /* 0x000fe40000000000 */
[----:B-1----:R0:W5:Y:S01]  /*3eb0*/  LDL.LU R212, [R1+0xd4] ;  /* 0x0000d40001d47983 */ /* 0x0021620000300800 */
[----:B------:R-:W-:-:S03]  /*3ec0*/  FADD R216, R140, R216 ;  /* 0x000000d88cd87221 */ /* 0x000fc60000000000 */
[----:B------:R1:W-:Y:S01]  /*3ed0*/  STL [R1+0x34], R213 ;  /* 0x000034d501007387 */ /* 0x0003e20000100800 */
[----:B--2---:R-:W-:-:S03]  /*3ee0*/  FADD R217, R141, R217 ;  /* 0x000000d98dd97221 */ /* 0x004fc60000000000 */
[----:B-1----:R0:W5:Y:S01]  /*3ef0*/  LDL.LU R213, [R1+0xd0] ;  /* 0x0000d00001d57983 */ /* 0x0021620000300800 */
[----:B---3--:R-:W-:-:S03]  /*3f00*/  FADD R218, R142, R218 ;  /* 0x000000da8eda7221 */ /* 0x008fc60000000000 */
[----:B------:R1:W-:Y:S01]  /*3f10*/  STL [R1+0x38], R214 ;  /* 0x000038d601007387 */ /* 0x0003e20000100800 */
[----:B----4-:R-:W-:-:S01]  /*3f20*/  FADD R219, R143, R219 ;  /* 0x000000db8fdb7221 */ /* 0x010fc20000000000 */
[----:B------:R-:W-:Y:S02]  /*3f30*/  FADD R220, R144, R220 ;  /* 0x000000dc90dc7221 */ /* 0x000fe40000000000 */
[----:B-1----:R0:W5:Y:S04]  /*3f40*/  LDL.LU R214, [R1+0xcc] ;  /* 0x0000cc0001d67983 */ /* 0x0021680000300800 */
[----:B------:R1:W-:Y:S01]  /*3f50*/  STL [R1+0x3c], R215 ;  /* 0x00003cd701007387 */ /* 0x0003e20000100800 */
[----:B------:R-:W-:-:S01]  /*3f60*/  FADD R221, R145, R221 ;  /* 0x000000dd91dd7221 */ /* 0x000fc20000000000 */
[----:B------:R-:W-:-:S02]  /*3f70*/  FADD R222, R146, R222 ;  /* 0x000000de92de7221 */ /* 0x000fc40000000000 */
[----:B-1----:R0:W5:Y:S04]  /*3f80*/  LDL.LU R215, [R1+0xc8] ;  /* 0x0000c80001d77983 */ /* 0x0021680000300800 */
[----:B------:R1:W-:Y:S01]  /*3f90*/  STL [R1+0x40], R216 ;  /* 0x000040d801007387 */ /* 0x0003e20000100800 */
[----:B------:R-:W-:-:S03]  /*3fa0*/  FADD R223, R147, R223 ;  /* 0x000000df93df7221 */ /* 0x000fc60000000000 */
        /* <DEDUP_REMOVED lines=13> */
[----:B------:R1:W-:Y:S04]  /*4080*/  STL [R1+0x54], R221 ;  /* 0x000054dd01007387 */ /* 0x0003e80000100800 */
        /* <DEDUP_REMOVED lines=12> */
[----:B-1----:R0:W5:Y:S01]  /*4150*/  LDL.LU R227, [R1+0x98] ;  /* 0x0000980001e37983 */ /* 0x0021620000300800 */
        /* <DEDUP_REMOVED lines=82> */
[----:B0-----:R-:W-:-:S06]  /*4680*/  UMOV UR19, URZ ;  /* 0x0000003f00137c82 */ /* 0x001fcc0008000000 */
.L_x_26:
[----:B------:R-:W-:Y:S05]  /*4690*/  @!P1 BRA `(.L_x_27) ;  /* 0x0000000000049947 */ /* 0x000fea0003800000 */
[----:B------:R-:W-:Y:S01]  /*46a0*/  BPT.TRAP 0x1 ;  /* 0x000000040000795c */ /* 0x000fe20000300000 */
.L_x_27:
[----:B------:R-:W-:Y:S02]  /*46b0*/  UISETP.GT.U32.AND UP0, UPT, UR4, 0x1, UPT ;  /* 0x000000010400788c */ /* 0x000fe4000bf04070 */
[----:B------:R-:W-:-:S04]  /*46c0*/  ULEA UR21, UR29, UR8, 0x3 ;  /* 0x000000081d157291 */ /* 0x000fc8000f8e183f */
[----:B------:R-:W-:Y:S01]  /*46d0*/  UIADD3 UR21, UR21, 0x10, URZ ;  /* 0x0000001015157890 */ /* 0x000fe2000fffe03f */
[----:B------:R-:W-:-:S03]  /*46e0*/  PLOP3.LUT P0, PT, PT, PT, UP0, 0x80, 0x0 ;  /* 0x000000000000781c */ /* 0x000fc60003f0f008 */
[----:B------:R-:W-:-:S09]  /*46f0*/  UPRMT UR21, URZ, 0x654, UR21 ;  /* 0x000006543f157896 */ /* 0x000fd20008000015 */
[----:B------:R-:W-:Y:S01]  /*4700*/  SYNCS.ARRIVE.TRANS64.RED.A1T0 RZ, [UR21], RZ ;  /* 0x000000ffffff79a7 */ /* 0x000fe20008100415 */
[----:B------:R-:W-:Y:S05]  /*4710*/  @P0 BRA `(.L_x_28) ;  /* 0x0000000000040947 */ /* 0x000fea0003800000 */
[----:B------:R-:W-:Y:S01]  /*4720*/  BPT.TRAP 0x1 ;  /* 0x000000040000795c */ /* 0x000fe20000300000 */
.L_x_28:
[----:B------:R-:W-:Y:S02]  /*4730*/  UISETP.GT.AND UP3, UPT, UR28, 0x1, UPT ;  /* 0x000000011c00788c */ /* 0x000fe4000bf64270 */
[----:B------:R-:W-:Y:S02]  /*4740*/  UIADD3 UR27, UR27, 0x1, URZ ;  /* 0x000000011b1b7890 */ /* 0x000fe4000fffe03f */
[----:B------:R-:W-:Y:S02]  /*4750*/  UIADD3 UR29, UR29, 0x1, URZ ;  /* 0x000000011d1d7890 */ /* 0x000fe4000fffe03f */
[----:B------:R-:W-:Y:S01]  /*4760*/  PLOP3.LUT P0, PT, PT, PT, UP3, 0x80, 0x0 ;  /* 0x000000000000781c */ /* 0x000fe20003f0f038 */
[----:B------:R-:W-:Y:S02]  /*4770*/  UISETP.NE.AND UP0, UPT, UR27, 0x2, UPT ;  /* 0x000000021b00788c */ /* 0x000fe4000bf05270 */
[----:B------:R-:W-:Y:S02]  /*4780*/  UIADD3 UR22, UR28, -0x1, URZ ;  /* 0xffffffff1c167890 */ /* 0x000fe4000fffe03f */
[----:B------:R-:W-:-:S02]  /*4790*/  USEL UR21, URZ, 0x1, UP0 ;  /* 0x000000013f157887 */ /* 0x000fc40008000000 */
[----:B------:R-:W-:Y:S02]  /*47a0*/  UISETP.NE.AND UP1, UPT, UR29, 0x2, UPT ;  /* 0x000000021d00788c */ /* 0x000fe4000bf25270 */
[----:B------:R-:W-:Y:S02]  /*47b0*/  ULOP3.LUT UR26, UR26, UR21, URZ, 0x3c, !UPT ;  /* 0x000000151a1a7292 */ /* 0x000fe4000f8e3c3f */
[----:B------:R-:W-:Y:S02]  /*47c0*/  USEL UR27, UR27, URZ, UP0 ;  /* 0x0000003f1b1b7287 */ /* 0x000fe40008000000 */
[----:B------:R-:W-:Y:S01]  /*47d0*/  USEL UR29, UR29, URZ, UP1 ;  /* 0x0000003f1d1d7287 */ /* 0x000fe20008800000 */
[----:B------:R-:W-:Y:S01]  /*47e0*/  UMOV UR21, 0x1 ;  /* 0x0000000100157882 */ /* 0x000fe20000000000 */
[----:B------:R-:W-:Y:S01]  /*47f0*/  UMOV UR28, UR22 ;  /* 0x00000016001c7c82 */ /* 0x000fe20008000000 */
[----:B------:R-:W-:Y:S09]  /*4800*/  @P0 BRA `(.L_x_29) ;  /* 0xffffffe800f00947 */ /* 0x000ff2000383ffff */
.L_x_21:
[----:B------:R-:W-:-:S04]  /*4810*/  UISETP.NE.AND UP0, UPT, UR19, URZ, UPT ;  /* 0x0000003f1300728c */ /* 0x000fc8000bf05270 */
[----:B------:R-:W-:-:S06]  /*4820*/  USEL UR19, URZ, 0x1, !UP0 ;  /* 0x000000013f137887 */ /* 0x000fcc000c000000 */
[----:B------:R-:W-:-:S13]  /*4830*/  ISETP.NE.AND P0, PT, RZ, UR19, PT ;  /* 0x00000013ff007c0c */ /* 0x000fda000bf05270 */
[----:B------:R-:W-:Y:S05]  /*4840*/  @!P0 BRA `(.L_x_30) ;  /* 0x0000000c00c48947 */ /* 0x000fea0003800000 */
[----:B------:R-:W-:Y:S02]  /*4850*/  WARPGROUP.DEPBAR.LE gsb0, 0x0 ;  /* 0x00008000000079c5 */ /* 0x000fe40000010000 */
[----:B-----5:R-:W-:Y:S01]  /*4860*/  FADD R227, R25, R227 ;  /* 0x000000e319e37221 */ /* 0x020fe20000000000 */
[----:B------:R-:W-:-:S04]  /*4870*/  FADD R228, R24, R228 ;  /* 0x000000e418e47221 */ /* 0x000fc80000000000 */
[----:B------:R2:W-:Y:S04]  /*4880*/  STL [R1+0x98], R227 ;  /* 0x000098e301007387 */ /* 0x0005e80000100800 */
[----:B--2---:R-:W2:Y:S04]  /*4890*/  LDL.LU R227, [R1+0x6c] ;  /* 0x00006c0001e37983 */ /* 0x004ea80000300800 */
[----:B--2---:R2:W-:Y:S04]  /*48a0*/  STL [R1+0x9c], R227 ;  /* 0x00009ce301007387 */ /* 0x0045e80000100800 */
        /* <DEDUP_REMOVED lines=52> */
[----:B--2---:R-:W2:Y:S01]  /*4bf0*/  LDL.LU R227, [R1] ;  /* 0x0000000001e37983 */ /* 0x004ea20000300800 */
[----:B------:R-:W-:Y:S01]  /*4c00*/  FADD R226, R26, R226 ;  /* 0x000000e21ae27221 */ /* 0x000fe20000000000 */
        /* <DEDUP_REMOVED lines=97> */
[----:B--2---:R-:W-:-:S05]  /*5220*/  FADD R227, R124, R227 ;  /* 0x000000e37ce37221 */ /* 0x004fca0000000000 */
[----:B------:R2:W-:Y:S04]  /*5230*/  STL [R1], R227 ;  /* 0x000000e301007387 */ /* 0x0005e80000100800 */
[----:B--2---:R-:W2:Y:S02]  /*5240*/  LDL.LU R227, [R1+0x104] ;  /* 0x0001040001e37983 */ /* 0x004ea40000300800 */
[----:B--2---:R-:W-:-:S05]  /*5250*/  FADD R227, R125, R227 ;  /* 0x000000e37de37221 */ /* 0x004fca0000000000 */
[----:B------:R2:W-:Y:S04]  /*5260*/  STL [R1+0x4], R227 ;  /* 0x000004e301007387 */ /* 0x0005e80000100800 */
        /* <DEDUP_REMOVED lines=78> */
[----:B--2---:R2:W5:Y:S02]  /*5750*/  LDL.LU R227, [R1+0x98] ;  /* 0x0000980001e37983 */ /* 0x0045640000300800 */
.L_x_30:
[----:B------:R-:W-:Y:S01]  /*5760*/  ULDC UR21, c[0x0][0x28c] ;  /* 0x0000a30000157ab9 */ /* 0x000fe20000000800 */
[----:B-1----:R-:W-:Y:S01]  /*5770*/  IMAD.U32 R229, RZ, RZ, UR14 ;  /* 0x0000000effe57e24 */ /* 0x002fe2000f8e00ff */
[----:B------:R-:W-:-:S03]  /*5780*/  UISETP.GE.AND UP0, UPT, UR21, 0x1, UPT ;  /* 0x000000011500788c */ /* 0x000fc6000bf06270 */
[----:B------:R1:W-:Y:S01]  /*5790*/  SYNCS.ARRIVE.TRANS64.A1T0 RZ, [R229+UR10], RZ ;  /* 0x000000ffe5ff79a7 */ /* 0x0003e2000810000a */
[----:B------:R-:W-:Y:S02]  /*57a0*/  WARPGROUP.DEPBAR.LE gsb0, 0x0 ;  /* 0x00008000000079c5 */ /* 0x000fe40000010000 */
[----:B------:R-:W-:-:S13]  /*57b0*/  PLOP3.LUT P0, PT, PT, PT, UP0, 0x80, 0x0 ;  /* 0x000000000000781c */ /* 0x000fda0003f0f008 */
[----:B-1----:R-:W-:Y:S05]  /*57c0*/  @!P0 BRA `(.L_x_31) ;  /* 0x0000000000388947 */ /* 0x002fea0003800000 */
[----:B------:R-:W-:-:S06]  /*57d0*/  UISETP.NE.AND UP0, UPT, UR7, 0x3, UPT ;  /* 0x000000030700788c */ /* 0x000fcc000bf05270 */
[----:B------:R-:W-:-:S13]  /*57e0*/  PLOP3.LUT P0, PT, PT, PT, UP0, 0x80, 0x0 ;  /* 0x000000000000781c */ /* 0x000fda0003f0f008 */
[----:B------:R-:W-:Y:S05]  /*57f0*/  @!P0 BRA `(.L_x_32) ;  /* 0x0000000000048947 */ /* 0x000fea0003800000 */
[----:B------:R-:W-:Y:S01]  /*5800*/  BPT.TRAP 0x1 ;  /* 0x000000040000795c */ /* 0x000fe20000300000 */
.L_x_32:
[----:B------:R-:W-:Y:S02]  /*5810*/  UIADD3 UR19, UR11, UR9, URZ ;  /* 0x000000090b137290 */ /* 0x000fe4000fffe03f */
[----:B------:R-:W-:Y:S02]  /*5820*/  UISETP.GT.U32.AND UP0, UPT, UR4, 0x1, UPT ;  /* 0x000000010400788c */ /* 0x000fe4000bf04070 */
[----:B------:R-:W-:-:S04]  /*5830*/  USHF.L.U32 UR19, UR19, 0x3, URZ ;  /* 0x0000000313137899 */ /* 0x000fc8000800063f */
[----:B------:R-:W-:Y:S01]  /*5840*/  ULOP3.LUT UR19, UR19, 0x8, URZ, 0xc0, !UPT ;  /* 0x0000000813137892 */ /* 0x000fe2000f8ec03f */
[----:B------:R-:W-:-:S03]  /*5850*/  PLOP3.LUT P0, PT, PT, PT, UP0, 0x80, 0x0 ;  /* 0x000000000000781c */ /* 0x000fc60003f0f008 */
[----:B------:R-:W-:-:S04]  /*5860*/  UIADD3 UR19, UR8, 0x10, UR19 ;  /* 0x0000001008137890 */ /* 0x000fc8000fffe013 */
[----:B------:R-:W-:-:S09]  /*5870*/  UPRMT UR19, URZ, 0x654, UR19 ;  /* 0x000006543f137896 */ /* 0x000fd20008000013 */
[----:B------:R-:W-:Y:S01]  /*5880*/  SYNCS.ARRIVE.TRANS64.RED.A1T0 RZ, [UR19], RZ ;  /* 0x000000ffffff79a7 */ /* 0x000fe20008100413 */
[----:B------:R-:W-:Y:S05]  /*5890*/  @P0 BRA `(.L_x_31) ;  /* 0x0000000000040947 */ /* 0x000fea0003800000 */
[----:B------:R-:W-:Y:S01]  /*58a0*/  BPT.TRAP 0x1 ;  /* 0x000000040000795c */ /* 0x000fe20000300000 */
.L_x_31:
[----:B-----5:R1:W-:Y:S01]  /*58b0*/  STL [R1+0x98], R0 ;  /* 0x0000980001007387 */ /* 0x0203e20000100800 */
[----:B------:R-:W-:Y:S01]  /*58c0*/  IMAD.U32 R24, RZ, RZ, UR12 ;  /* 0x0000000cff187e24 */ /* 0x000fe2000f8e00ff */
[----:B------:R-:W-:Y:S01]  /*58d0*/  ULEA UR22, UR6, UR9, 0x1 ;  /* 0x0000000906167291 */ /* 0x000fe2000f8e083f */
[----:B------:R-:W3:Y:S01]  /*58e0*/  LDC R35, c[0x0][0x288] ;  /* 0x0000a200ff237b82 */ /* 0x000ee20000000800 */
[----:B-1----:R-:W4:Y:S02]  /*58f0*/  LDL R0, [R1+0x84] ;  /* 0x0000840001007983 */ /* 0x002f240000100800 */
[----:B------:R-:W-:Y:S01]  /*5900*/  SHF.L.U32 R24, R24, 0x1f, RZ ;  /* 0x0000001f18187819 */ /* 0x000fe200000006ff */
[----:B------:R-:W-:Y:S02]  /*5910*/  USHF.R.U32.HI UR20, URZ, 0x1, UR22 ;  /* 0x000000013f147899 */ /* 0x000fe40008011616 */
[----:B------:R-:W-:Y:S01]  /*5920*/  UIADD3 UR19, UR21, 0x1fe, URZ ;  /* 0x000001fe15137890 */ /* 0x000fe2000fffe03f */
[----:B------:R-:W1:Y:S01]  /*5930*/  SYNCS.PHASECHK.TRANS64.TRYWAIT P0, [UR13+0x8], R24 ;  /* 0x00000818ff0075a7 */ /* 0x000e62000800014d */
[----:B------:R-:W-:-:S02]  /*5940*/  ULOP3.LUT UR20, UR20, 0x1, URZ, 0xc0, !UPT ;  /* 0x0000000114147892 */ /* 0x000fc4000f8ec03f */
[----:B------:R-:W-:Y:S02]  /*5950*/  UISETP.GT.U32.AND UP0, UPT, UR22, 0x1, UPT ;  /* 0x000000011600788c */ /* 0x000fe4000bf04070 */
[----:B------:R-:W-:Y:S02]  /*5960*/  UISETP.NE.U32.AND UP1, UPT, UR20, 0x1, UPT ;  /* 0x000000011400788c */ /* 0x000fe4000bf25070 */
[----:B------:R-:W-:Y:S02]  /*5970*/  UISETP.LT.U32.AND UP0, UPT, UR19, 0x1ff, UP0 ;  /* 0x000001ff1300788c */ /* 0x000fe40008701070 */
[----:B------:R-:W-:Y:S02]  /*5980*/  UISETP.GT.U32.AND UP1, UPT, UR19, 0x1fe, !UP1 ;  /* 0x000001fe1300788c */ /* 0x000fe4000cf24070 */
[----:B------:R-:W-:Y:S01]  /*5990*/  USEL UR20, URZ, 0x1, !UP0 ;  /* 0x000000013f147887 */ /* 0x000fe2000c000000 */
[----:B----4-:R-:W-:Y:S02]  /*59a0*/  IMAD.SHL.U32 R32, R0, 0x2, RZ ;  /* 0x0000000200207824 */ /* 0x010fe400078e00ff */
[----:B------:R4:W5:Y:S01]  /*59b0*/  LDL.LU R0, [R1+0x98] ;  /* 0x0000980001007983 */ /* 0x0009620000300800 */
[----:B------:R-:W-:-:S02]  /*59c0*/  USEL UR19, URZ, 0x1, !UP1 ;  /* 0x000000013f137887 */ /* 0x000fc4000c800000 */
[----:B------:R-:W-:Y:S02]  /*59d0*/  SHF.R.S32.HI R33, RZ, 0x1f, R32 ;  /* 0x0000001fff217819 */ /* 0x000fe40000011420 */
[----:B------:R-:W-:Y:S01]  /*59e0*/  ULOP3.LUT UR16, UR19, UR16, UR20, 0x96, !UPT ;  /* 0x0000001013107292 */ /* 0x000fe2000f8e9614 */
[----:B-1-3--:R-:W-:Y:S11]  /*59f0*/  @!P0 BRA `(.L_x_33) ;  /* 0x000000a800988947 */ /* 0x00aff60003800000 */
.L_x_317:
[----:B------:R3:W-:Y:S01]  /*5a00*/  STL [R1+0xa0], R3 ;  /* 0x0000a00301007387 */ /* 0x0007e20000100800 */
[----:B------:R-:W-:Y:S01]  /*5a10*/  ULDC.64 UR20, c[0x0][0x5d0] ;  /* 0x0001740000147ab9 */ /* 0x000fe20000000a00 */
[----:B------:R-:W-:Y:S02]  /*5a20*/  ULDC UR19, c[0x0][0x284] ;  /* 0x0000a10000137ab9 */ /* 0x000fe40000000800 */
[----:B---3--:R-:W3:Y:S04]  /*5a30*/  LDL.LU R3, [R1+0x80] ;  /* 0x0000800001037983 */ /* 0x008ee80000300800 */
[----:B------:R0:W-:Y:S04]  /*5a40*/  STL [R1+0x9c], R2 ;  /* 0x00009c0201007387 */ /* 0x0001e80000100800 */
[----:B0-----:R-:W2:Y:S04]  /*5a50*/  LDL R2, [R1+0x7c] ;  /* 0x00007c0001027983 */ /* 0x001ea80000100800 */
[----:B-----5:R0:W-:Y:S04]  /*5a60*/  STL [R1+0x98], R0 ;  /* 0x0000980001007387 */ /* 0x0201e80000100800 */
[----:B0-----:R-:W4:Y:S01]  /*5a70*/  LDL R0, [R1+0x70] ;  /* 0x0000700001007983 */ /* 0x001f220000100800 */
[----:B---3--:R-:W-:-:S03]  /*5a80*/  IMAD.SHL.U32 R37, R3, 0x100, RZ ;  /* 0x0000010003257824 */ /* 0x008fc600078e00ff */
[----:B------:R0:W5:Y:S01]  /*5a90*/  LDL.LU R3, [R1+0xa0] ;  /* 0x0000a00001037983 */ /* 0x0001620000300800 */
[----:B--2---:R-:W-:-:S03]  /*5aa0*/  IMAD.SHL.U32 R34, R2, 0x40, RZ ;  /* 0x0000004002227824 */ /* 0x004fc600078e00ff */
[----:B------:R0:W5:Y:S01]  /*5ab0*/  LDL.LU R2, [R1+0x9c] ;  /* 0x00009c0001027983 */ /* 0x0001620000300800 */
[----:B----4-:R-:W-:Y:S01]  /*5ac0*/  SHF.R.S32.HI R38, RZ, 0x1f, R0 ;  /* 0x0000001fff267819 */ /* 0x010fe20000011400 */
[----:B-1----:R-:W-:-:S04]  /*5ad0*/  IMAD.WIDE.U32 R24, R0, UR20, R32 ;  /* 0x0000001400187c25 */ /* 0x002fc8000f8e0020 */
[----:B------:R-:W-:-:S04]  /*5ae0*/  IMAD R26, R38, UR20, RZ ;  /* 0x00000014261a7c24 */ /* 0x000fc8000f8e02ff */
[----:B------:R-:W-:Y:S02]  /*5af0*/  IMAD R27, R0, UR21, R26 ;  /* 0x00000015001b7c24 */ /* 0x000fe4000f8e021a */
[----:B------:R0:W5:Y:S01]  /*5b00*/  LDL.LU R0, [R1+0x98] ;  /* 0x0000980001007983 */ /* 0x0001620000300800 */
[----:B------:R-:W-:-:S04]  /*5b10*/  ISETP.GE.AND P0, PT, R34, UR19, PT ;  /* 0x0000001322007c0c */ /* 0x000fc8000bf06270 */
[C---:B------:R-:W-:Y:S01]  /*5b20*/  ISETP.GE.OR P0, PT, R37.reuse, R35, P0 ;  /* 0x000000232500720c */ /* 0x040fe20000706670 */
[----:B------:R-:W-:Y:S01]  /*5b30*/  ULOP3.LUT UR9, UR9, 0x1, URZ, 0xc0, !UPT ;  /* 0x0000000109097892 */ /* 0x000fe2000f8ec03f */
[----:B------:R-:W-:Y:S02]  /*5b40*/  SHF.R.S32.HI R36, RZ, 0x1f, R37 ;  /* 0x0000001fff247819 */ /* 0x000fe40000011425 */
[----:B------:R-:W-:-:S04]  /*5b50*/  IADD3 R24, P1, R37, R24, RZ ;  /* 0x0000001825187210 */ /* 0x000fc80007f3e0ff */
[----:B------:R-:W-:-:S05]  /*5b60*/  IADD3.X R25, R36, R25, R27, P1, !PT ;  /* 0x0000001924197210 */ /* 0x000fca0000ffe41b */
[----:B0-----:R-:W-:Y:S05]  /*5b70*/  @P0 BRA `(.L_x_34) ;  /* 0x0000008c00d40947 */ /* 0x001fea0003800000 */
[----:B------:R0:W-:Y:S01]  /*5b80*/  STL.64 [R1+0xa8], R4 ;  /* 0x0000a80401007387 */ /* 0x0001e20000100a00 */
[----:B------:R-:W1:Y:S01]  /*5b90*/  LDC.64 R28, c[0x0][0x5c8] ;  /* 0x00017200ff1c7b82 */ /* 0x000e620000000a00 */
[----:B------:R-:W-:Y:S02]  /*5ba0*/  ULDC.64 UR20, c[0x0][0x5c0] ;  /* 0x0001700000147ab9 */ /* 0x000fe40000000a00 */
[----:B0-----:R-:W2:Y:S04]  /*5bb0*/  LDL.64 R4, [R1+0x88] ;  /* 0x0000880001047983 */ /* 0x001ea80000100a00 */
[----:B-----5:R0:W-:Y:S04]  /*5bc0*/  STL [R1+0xa0], R3 ;  /* 0x0000a00301007387 */ /* 0x0201e80000100800 */
[----:B0-----:R-:W2:Y:S04]  /*5bd0*/  LDL.LU R3, [R1+0x7c] ;  /* 0x00007c0001037983 */ /* 0x001ea80000300800 */
[----:B------:R0:W-:Y:S04]  /*5be0*/  STL [R1+0x9c], R2 ;  /* 0x00009c0201007387 */ /* 0x0001e80000100800 */
[----:B0-----:R-:W3:Y:S04]  /*5bf0*/  LDL R2, [R1+0x84] ;  /* 0x0000840001027983 */ /* 0x001ee80000100800 */
[----:B------:R0:W-:Y:S04]  /*5c00*/  STL [R1+0x98], R0 ;  /* 0x0000980001007387 */ /* 0x0001e80000100800 */
[----:B0-----:R-:W4:Y:S01]  /*5c10*/  LDL R0, [R1+0x90] ;  /* 0x0000900001007983 */ /* 0x001f220000100800 */
[----:B--2---:R-:W-:-:S03]  /*5c20*/  IMAD.WIDE R30, R3, 0x40, R4 ;  /* 0x00000040031e7825 */ /* 0x004fc600078e0204 */
[----:B------:R0:W5:Y:S01]  /*5c30*/  LDL.LU.64 R4, [R1+0xa8] ;  /* 0x0000a80001047983 */ /* 0x0001620000300a00 */
[-C--:B-1----:R-:W-:Y:S02]  /*5c40*/  IMAD R26, R31, R28.reuse, RZ ;  /* 0x0000001c1f1a7224 */ /* 0x082fe400078e02ff */
[C---:B------:R-:W-:Y:S01]  /*5c50*/  IMAD.WIDE.U32 R24, R30.reuse, R28, R24 ;  /* 0x0000001c1e187225 */ /* 0x040fe200078e0018 */
[----:B------:R0:W5:Y:S03]  /*5c60*/  LDL.LU R3, [R1+0xa0] ;  /* 0x0000a00001037983 */ /* 0x0001660000300800 */
[----:B------:R-:W-:Y:S01]  /*5c70*/  IMAD R27, R30, R29, R26 ;  /* 0x0000001d1e1b7224 */ /* 0x000fe200078e021a */
[----:B------:R-:W-:Y:S02]  /*5c80*/  LEA R26, P0, R28, R24, 0x3 ;  /* 0x000000181c1a7211 */ /* 0x000fe400078018ff */
[----:B------:R-:W-:Y:S01]  /*5c90*/  IADD3 R24, P1, R24, UR20, RZ ;  /* 0x0000001418187c10 */ /* 0x000fe2000ff3e0ff */
[----:B------:R-:W-:Y:S01]  /*5ca0*/  IMAD.IADD R27, R25, 0x1, R27 ;  /* 0x00000001191b7824 */ /* 0x000fe200078e021b */
[----:B------:R-:W-:-:S04]  /*5cb0*/  IADD3 R26, P2, R26, UR20, RZ ;  /* 0x000000141a1a7c10 */ /* 0x000fc8000ff5e0ff */
[----:B------:R-:W-:Y:S01]  /*5cc0*/  LEA.HI.X R29, R28, R27, R29, 0x3, P0 ;  /* 0x0000001b1c1d7211 */ /* 0x000fe200000f1c1d */
[----:B---3--:R-:W-:Y:S01]  /*5cd0*/  IMAD R28, R2, -0x2, R35 ;  /* 0xfffffffe021c7824 */ /* 0x008fe200078e0223 */
[----:B------:R-:W-:Y:S01]  /*5ce0*/  FSETP.NEU.AND P0, PT, RZ, UR17, PT ;  /* 0x00000011ff007c0b */ /* 0x000fe2000bf0d000 */
[----:B------:R0:W5:Y:S01]  /*5cf0*/  LDL.LU R2, [R1+0x9c] ;  /* 0x00009c0001027983 */ /* 0x0001620000300800 */
[----:B------:R-:W-:Y:S01]  /*5d00*/  IADD3.X R25, R27, UR21, RZ, P1, !PT ;  /* 0x000000151b197c10 */ /* 0x000fe20008ffe4ff */
[----:B------:R-:W-:Y:S01]  /*5d10*/  BSSY B0, `(.L_x_34) ;  /* 0x00008db000007945 */ /* 0x000fe20003800000 */
[----:B------:R-:W-:Y:S01]  /*5d20*/  IADD3.X R27, R29, UR21, RZ, P2, !PT ;  /* 0x000000151d1b7c10 */ /* 0x000fe200097fe4ff */
[----:B----4-:R-:W-:Y:S02]  /*5d30*/  IMAD.IADD R39, R0, 0x1, -R34 ;  /* 0x0000000100277824 */ /* 0x010fe400078e0a22 */
[----:B------:R0:W5:Y:S01]  /*5d40*/  LDL.LU R0, [R1+0x98] ;  /* 0x0000980001007983 */ /* 0x0001620000300800 */
[----:B------:R-:W-:-:S05]  /*5d50*/  IMAD.IADD R34, R28, 0x1, -R37 ;  /* 0x000000011c227824 */ /* 0x000fca00078e0a25 */
[----:B------:R-:W-:Y:S05]  /*5d60*/  @!P0 BRA `(.L_x_35) ;  /* 0x0000006800dc8947 */ /* 0x000fea0003800000 */
[----:B-----5:R1:W-:Y:S01]  /*5d70*/  STL [R1+0x98], R0 ;  /* 0x0000980001007387 */ /* 0x0203e20000100800 */
[----:B------:R-:W-:Y:S01]  /*5d80*/  ULDC.64 UR20, c[0x0][0x5b8] ;  /* 0x00016e0000147ab9 */ /* 0x000fe20000000a00 */
[----:B------:R-:W-:Y:S02]  /*5d90*/  ULDC.64 UR22, c[0x0][0x5a8] ;  /* 0x00016a0000167ab9 */ /* 0x000fe40000000a00 */
[----:B-1----:R-:W2:Y:S01]  /*5da0*/  LDL.LU R0, [R1+0x70] ;  /* 0x0000700001007983 */ /* 0x002ea20000300800 */
[----:B------:R-:W-:Y:S01]  /*5db0*/  IMAD R28, R38, UR20, RZ ;  /* 0x00000014261c7c24 */ /* 0x000fe2000f8e02ff */
[----:B------:R-:W-:Y:S01]  /*5dc0*/  BSSY B1, `(.L_x_36) ;  /* 0x0000011000017945 */ /* 0x000fe20003800000 */
[----:B--2---:R-:W-:-:S04]  /*5dd0*/  IMAD.WIDE.U32 R32, R0, UR20, R32 ;  /* 0x0000001400207c25 */ /* 0x004fc8000f8e0020 */
[----:B------:R-:W-:Y:S01]  /*5de0*/  IMAD R29, R0, UR21, R28 ;  /* 0x00000015001d7c24 */ /* 0x000fe2000f8e021c */
[----:B------:R-:W-:Y:S01]  /*5df0*/  IADD3 R32, P0, R37, R32, RZ ;  /* 0x0000002025207210 */ /* 0x000fe20007f1e0ff */
[----:B------:R1:W5:Y:S01]  /*5e00*/  LDL.LU R0, [R1+0x98] ;  /* 0x0000980001007983 */ /* 0x0003620000300800 */
[----:B------:R-:W-:Y:S02]  /*5e10*/  ULDC.64 UR20, c[0x0][0x5b0] ;  /* 0x00016c0000147ab9 */ /* 0x000fe40000000a00 */
[----:B------:R-:W-:Y:S01]  /*5e20*/  IADD3.X R33, R36, R33, R29, P0, !PT ;  /* 0x0000002124217210 */ /* 0x000fe200007fe41d */
[----:B------:R-:W-:Y:S01]  /*5e30*/  IMAD R35, R31, UR20, RZ ;  /* 0x000000141f237c24 */ /* 0x000fe2000f8e02ff */
[----:B------:R-:W-:Y:S01]  /*5e40*/  ISETP.GE.AND P0, PT, R39, 0x1, PT ;  /* 0x000000012700780c */ /* 0x000fe20003f06270 */
[----:B------:R-:W-:-:S03]  /*5e50*/  IMAD.WIDE.U32 R28, R30, UR20, R32 ;  /* 0x000000141e1c7c25 */ /* 0x000fc6000f8e0020 */
[----:B------:R-:W-:Y:S01]  /*5e60*/  ISETP.LT.OR P2, PT, R34, 0x1, !P0 ;  /* 0x000000012200780c */ /* 0x000fe20004741670 */
[----:B------:R-:W-:Y:S01]  /*5e70*/  IMAD R35, R30, UR21, R35 ;  /* 0x000000151e237c24 */ /* 0x000fe2000f8e0223 */
[----:B------:R-:W-:-:S04]  /*5e80*/  IADD3 R28, P1, R28, UR22, RZ ;  /* 0x000000161c1c7c10 */ /* 0x000fc8000ff3e0ff */
[--C-:B------:R-:W-:Y:S02]  /*5e90*/  IADD3.X R29, R29, UR23, R35.reuse, P1, !PT ;  /* 0x000000171d1d7c10 */ /* 0x100fe40008ffe423 */
[----:B------:R-:W-:-:S05]  /*5ea0*/  PRMT R35, RZ, 0x7610, R35 ;  /* 0x00007610ff237816 */ /* 0x000fca0000000023 */
[----:B-1----:R-:W-:Y:S05]  /*5eb0*/  @P2 BRA `(.L_x_37) ;  /* 0x0000000000042947 */ /* 0x002fea0003800000 */
[----:B------:R1:W5:Y:S02]  /*5ec0*/  LDG.E.U8 R35, desc[UR24][R28.64] ;  /* 0x000000181c237981 */ /* 0x000364000c1e1100 */
.L_x_37:
[----:B------:R-:W-:Y:S05]  /*5ed0*/  BSYNC B1 ;  /* 0x0000000000017941 */ /* 0x000fea0003800000 */
.L_x_36:
[----:B-----5:R-:W-:Y:S01]  /*5ee0*/  LOP3.LUT R35, R35, 0xff, RZ, 0xc0, !PT ;  /* 0x000000ff23237812 */ /* 0x020fe200078ec0ff */
[----:B------:R-:W-:Y:S01]  /*5ef0*/  BSSY B1, `(.L_x_38) ;  /* 0x000000b000017945 */ /* 0x000fe20003800000 */
[----:B------:R-:W-:Y:S02]  /*5f00*/  ISETP.LT.OR P3, PT, R34, 0x2, !P0 ;  /* 0x000000022200780c */ /* 0x000fe40004761670 */
[----:B------:R-:W-:-:S05]  /*5f10*/  F2FP.F16.E4M3.UNPACK_B R35, R35 ;  /* 0x00000023ff23723e */ /* 0x000fca00020006ff */
[----:B------:R-:W-:-:S05]  /*5f20*/  HADD2.F32 R35, -RZ, R35.H0_H0 ;  /* 0x20000023ff237230 */ /* 0x000fca0000004100 */
[----:B------:R-:W-:-:S04]  /*5f30*/  FMUL R35, R35, UR17 ;  /* 0x0000001123237c20 */ /* 0x000fc80008400000 */
[----:B------:R-:W-:-:S05]  /*5f40*/  FFMA R35, R228, UR18, R35 ;  /* 0x00000012e4237c23 */ /* 0x000fca0008000023 */
[----:B------:R-:W-:Y:S02]  /*5f50*/  F2FP.SATFINITE.E4M3.F32.PACK_AB_MERGE_C R37, RZ, R35, RZ ;  /* 0x00000023ff25723e */ /* 0x000fe400048070ff */
[----:B------:R-:W-:-:S03]  /*5f60*/  PRMT R35, RZ, 0x7610, R35 ;  /* 0x00007610ff237816 */ /* 0x000fc60000000023 */
[----:B------:R2:W-:Y:S01]  /*5f70*/  @!P2 STG.E.U8 desc[UR24][R24.64], R37 ;  /* 0x000000251800a986 */ /* 0x0005e2000c101118 */
[----:B------:R-:W-:Y:S05]  /*5f80*/  @P3 BRA `(.L_x_39) ;  /* 0x0000000000043947 */ /* 0x000fea0003800000 */
[----:B------:R3:W5:Y:S02]  /*5f90*/  LDG.E.U8 R35, desc[UR24][R28.64+0x1] ;  /* 0x000001181c237981 */ /* 0x000764000c1e1100 */
.L_x_39:
[----:B------:R-:W-:Y:S05]  /*5fa0*/  BSYNC B1 ;  /* 0x0000000000017941 */ /* 0x000fea0003800000 */
.L_x_38:
[----:B-----5:R-:W-:Y:S01]  /*5fb0*/  LOP3.LUT R35, R35, 0xff, RZ, 0xc0, !PT ;  /* 0x000000ff23237812 */ /* 0x020fe200078ec0ff */
[----:B------:R-:W-:Y:S01]  /*5fc0*/  BSSY B1, `(.L_x_40) ;  /* 0x0000013000017945 */ /* 0x000fe20003800000 */
[----:B--2---:R-:W-:Y:S02]  /*5fd0*/  IADD3 R37, P1, R30, 0x8, RZ ;  /* 0x000000081e257810 */ /* 0x004fe40007f3e0ff */
[----:B------:R-:W-:-:S03]  /*5fe0*/  F2FP.F16.E4M3.UNPACK_B R35, R35 ;  /* 0x00000023ff23723e */ /* 0x000fc600020006ff */
[----:B------:R-:W-:Y:S01]  /*5ff0*/  IMAD.X R31, RZ, RZ, R31, P1 ;  /* 0x000000ffff1f7224 */ /* 0x000fe200008e061f */
[----:B------:R-:W-:Y:S01]  /*6000*/  ISETP.GE.AND P1, PT, R39, 0x9, PT ;  /* 0x000000092700780c */ /* 0x000fe20003f26270 */
[----:B------:R-:W-:Y:S02]  /*6010*/  HADD2.F32 R35, -RZ, R35.H0_H0 ;  /* 0x20000023ff237230 */ /* 0x000fe40000004100 */
[----:B------:R-:W-:Y:S01]  /*6020*/  IMAD R36, R31, UR20, RZ ;  /* 0x000000141f247c24 */ /* 0x000fe2000f8e02ff */
[----:B------:R-:W-:Y:S01]  /*6030*/  ISETP.LT.OR P4, PT, R34, 0x1, !P1 ;  /* 0x000000012200780c */ /* 0x000fe20004f81670 */
[----:B------:R-:W-:-:S04]  /*6040*/  IMAD.WIDE.U32 R32, R37, UR20, R32 ;  /* 0x0000001425207c25 */ /* 0x000fc8000f8e0020 */
[----:B------:R-:W-:Y:S01]  /*6050*/  FMUL R30, R35, UR17 ;  /* 0x00000011231e7c20 */ /* 0x000fe20008400000 */
[----:B------:R-:W-:-:S03]  /*6060*/  IMAD R37, R37, UR21, R36 ;  /* 0x0000001525257c24 */ /* 0x000fc6000f8e0224 */
[----:B------:R-:W-:Y:S01]  /*6070*/  FFMA R227, R227, UR18, R30 ;  /* 0x00000012e3e37c23 */ /* 0x000fe2000800001e */
[----:B------:R-:W-:Y:S02]  /*6080*/  IADD3 R30, P2, R32, UR22, RZ ;  /* 0x00000016201e7c10 */ /* 0x000fe4000ff5e0ff */
[----:B------:R-:W-:Y:S02]  /*6090*/  PRMT R32, RZ, 0x7610, R32 ;  /* 0x00007610ff207816 */ /* 0x000fe40000000020 */
[----:B------:R-:W-:Y:S02]  /*60a0*/  F2FP.SATFINITE.E4M3.F32.PACK_AB_MERGE_C R227, RZ, R227, RZ ;  /* 0x000000e3ffe3723e */ /* 0x000fe400048070ff */
[----:B------:R-:W-:-:S03]  /*60b0*/  IADD3.X R31, R33, UR23, R37, P2, !PT ;  /* 0x00000017211f7c10 */ /* 0x000fc600097fe425 */
[----:B------:R2:W-:Y:S01]  /*60c0*/  @!P3 STG.E.U8 desc[UR24][R24.64+0x1], R227 ;  /* 0x000001e31800b986 */ /* 0x0005e2000c101118 */
[----:B------:R-:W-:Y:S05]  /*60d0*/  @P4 BRA `(.L_x_41) ;  /* 0x0000000000044947 */ /* 0x000fea0003800000 */
[----:B------:R4:W5:Y:S02]  /*60e0*/  LDG.E.U8 R32, desc[UR24][R30.64] ;  /* 0x000000181e207981 */ /* 0x000964000c1e1100 */
.L_x_41:
[----:B------:R-:W-:Y:S05]  /*60f0*/  BSYNC B1 ;  /* 0x0000000000017941 */ /* 0x000fea0003800000 */
.L_x_40:
[----:B-----5:R-:W-:Y:S01]  /*6100*/  LOP3.LUT R32, R32, 0xff, RZ, 0xc0, !PT ;  /* 0x000000ff20207812 */ /* 0x020fe200078ec0ff */
[----:B------:R-:W-:Y:S01]  /*6110*/  BSSY B1, `(.L_x_42) ;  /* 0x000000b000017945 */ /* 0x000fe20003800000 */
[----:B------:R-:W-:Y:S02]  /*6120*/  ISETP.LT.OR P2, PT, R34, 0x2, !P1 ;  /* 0x000000022200780c */ /* 0x000fe40004f41670 */
[----:B------:R-:W-:-:S05]  /*6130*/  F2FP.F16.E4M3.UNPACK_B R32, R32 ;  /* 0x00000020ff20723e */ /* 0x000fca00020006ff */
[----:B------:R-:W-:-:S05]  /*6140*/  HADD2.F32 R32, -RZ, R32.H0_H0 ;  /* 0x20000020ff207230 */ /* 0x000fca0000004100 */
[----:B------:R-:W-:Y:S01]  /*6150*/  FMUL R33, R32, UR17 ;  /* 0x0000001120217c20 */ /* 0x000fe20008400000 */
[----:B------:R-:W-:-:S03]  /*6160*/  PRMT R32, RZ, 0x7610, R32 ;  /* 0x00007610ff207816 */ /* 0x000fc60000000020 */
[----:B------:R-:W-:-:S05]  /*6170*/  FFMA R33, R226, UR18, R33 ;  /* 0x00000012e2217c23 */ /* 0x000fca0008000021 */
[----:B------:R-:W-:-:S05]  /*6180*/  F2FP.SATFINITE.E4M3.F32.PACK_AB_MERGE_C R33, RZ, R33, RZ ;  /* 0x00000021ff21723e */ /* 0x000fca00048070ff */
[----:B------:R0:W-:Y:S01]  /*6190*/  @!P4 STG.E.U8 desc[UR24][R26.64], R33 ;  /* 0x000000211a00c986 */ /* 0x0001e2000c101118 */
[----:B------:R-:W-:Y:S05]  /*61a0*/  @P2 BRA `(.L_x_43) ;  /* 0x0000000000042947 */ /* 0x000fea0003800000 */
[----:B------:R0:W5:Y:S02]  /*61b0*/  LDG.E.U8 R32, desc[UR24][R30.64+0x1] ;  /* 0x000001181e207981 */ /* 0x000164000c1e1100 */
.L_x_43:
[----:B------:R-:W-:Y:S05]  /*61c0*/  BSYNC B1 ;  /* 0x0000000000017941 */ /* 0x000fea0003800000 */
.L_x_42:
[----:B-----5:R-:W-:Y:S01]  /*61d0*/  LOP3.LUT R32, R32, 0xff, RZ, 0xc0, !PT ;  /* 0x000000ff20207812 */ /* 0x020fe200078ec0ff */
[----:B------:R-:W-:Y:S01]  /*61e0*/  BSSY B1, `(.L_x_44) ;  /* 0x000000b000017945 */ /* 0x000fe20003800000 */
[----:B------:R-:W-:Y:S02]  /*61f0*/  ISETP.LT.OR P3, PT, R34, 0x9, !P0 ;  /* 0x000000092200780c */ /* 0x000fe40004761670 */
[----:B------:R-:W-:-:S05]  /*6200*/  F2FP.F16.E4M3.UNPACK_B R32, R32 ;  /* 0x00000020ff20723e */ /* 0x000fca00020006ff */
[----:B------:R-:W-:-:S05]  /*6210*/  HADD2.F32 R32, -RZ, R32.H0_H0 ;  /* 0x20000020ff207230 */ /* 0x000fca0000004100 */
[----:B------:R-:W-:-:S04]  /*6220*/  FMUL R32, R32, UR17 ;  /* 0x0000001120207c20 */ /* 0x000fc80008400000 */
[----:B------:R-:W-:-:S05]  /*6230*/  FFMA R32, R225, UR18, R32 ;  /* 0x00000012e1207c23 */ /* 0x000fca0008000020 */
[----:B0-----:R-:W-:Y:S02]  /*6240*/  F2FP.SATFINITE.E4M3.F32.PACK_AB_MERGE_C R33, RZ, R32, RZ ;  /* 0x00000020ff21723e */ /* 0x001fe400048070ff */
[----:B------:R-:W-:-:S03]  /*6250*/  PRMT R32, RZ, 0x7610, R32 ;  /* 0x00007610ff207816 */ /* 0x000fc60000000020 */
[----:B------:R0:W-:Y:S01]  /*6260*/  @!P2 STG.E.U8 desc[UR24][R26.64+0x1], R33 ;  /* 0x000001211a00a986 */ /* 0x0001e2000c101118 */
[----:B------:R-:W-:Y:S05]  /*6270*/  @P3 BRA `(.L_x_45) ;  /* 0x0000000000043947 */ /* 0x000fea0003800000 */
[----:B------:R0:W5:Y:S02]  /*6280*/  LDG.E.U8 R32, desc[UR24][R28.64+0x8] ;  /* 0x000008181c207981 */ /* 0x000164000c1e1100 */
.L_x_45:
[----:B------:R-:W-:Y:S05]  /*6290*/  BSYNC B1 ;  /* 0x0000000000017941 */ /* 0x000fea0003800000 */
.L_x_44:
[----:B-----5:R-:W-:Y:S01]  /*62a0*/  LOP3.LUT R32, R32, 0xff, RZ, 0xc0, !PT ;  /* 0x000000ff20207812 */ /* 0x020fe200078ec0ff */
[----:B------:R-:W-:Y:S01]  /*62b0*/  BSSY B1, `(.L_x_46) ;  /* 0x000000b000017945 */ /* 0x000fe20003800000 */
[----:B------:R-:W-:Y:S02]  /*62c0*/  ISETP.LT.OR P2, PT, R34, 0xa, !P0 ;  /* 0x0000000a2200780c */ /* 0x000fe40004741670 */
[----:B------:R-:W-:-:S05]  /*62d0*/  F2FP.F16.E4M3.UNPACK_B R32, R32 ;  /* 0x00000020ff20723e */ /* 0x000fca00020006ff */
[----:B------:R-:W-:-:S05]  /*62e0*/  HADD2.F32 R32, -RZ, R32.H0_H0 ;  /* 0x20000020ff207230 */ /* 0x000fca0000004100 */
[----:B0-----:R-:W-:Y:S01]  /*62f0*/  FMUL R33, R32, UR17 ;  /* 0x0000001120217c20 */ /* 0x001fe20008400000 */
[----:B------:R-:W-:-:S03]  /*6300*/  PRMT R32, RZ, 0x7610, R32 ;  /* 0x00007610ff207816 */ /* 0x000fc60000000020 */
[----:B------:R-:W-:-:S05]  /*6310*/  FFMA R33, R224, UR18, R33 ;  /* 0x00000012e0217c23 */ /* 0x000fca0008000021 */
[----:B------:R-:W-:-:S05]  /*6320*/  F2FP.SATFINITE.E4M3.F32.PACK_AB_MERGE_C R33, RZ, R33, RZ ;  /* 0x00000021ff21723e */ /* 0x000fca00048070ff */
[----:B------:R0:W-:Y:S01]  /*6330*/  @!P3 STG.E.U8 desc[UR24][R24.64+0x8], R33 ;  /* 0x000008211800b986 */ /* 0x0001e2000c101118 */
[----:B------:R-:W-:Y:S05]  /*6340*/  @P2 BRA `(.L_x_47) ;  /* 0x0000000000042947 */ /* 0x000fea0003800000 */
[----:B------:R0:W5:Y:S02]  /*6350*/  LDG.E.U8 R32, desc[UR24][R28.64+0x9] ;  /* 0x000009181c207981 */ /* 0x000164000c1e1100 */
.L_x_47:
[----:B------:R-:W-:Y:S05]  /*6360*/  BSYNC B1 ;  /* 0x0000000000017941 */ /* 0x000fea0003800000 */
.L_x_46:
        /* <DEDUP_REMOVED lines=12> */
.L_x_49:
[----:B------:R-:W-:Y:S05]  /*6430*/  BSYNC B1 ;  /* 0x0000000000017941 */ /* 0x000fea0003800000 */
.L_x_48:
        /* <DEDUP_REMOVED lines=12> */
.L_x_51:
[----:B------:R-:W-:Y:S05]  /*6500*/  BSYNC B1 ;  /* 0x0000000000017941 */ /* 0x000fea0003800000 */
.L_x_50:
        /* <DEDUP_REMOVED lines=12> */
.L_x_53:
[----:B------:R-:W-:Y:S05]  /*65d0*/  BSYNC B1 ;  /* 0x0000000000017941 */ /* 0x000fea0003800000 */
.L_x_52:
        /* <DEDUP_REMOVED lines=12> */
.L_x_55:
[----:B------:R-:W-:Y:S05]  /*66a0*/  BSYNC B1 ;  /* 0x0000000000017941 */ /* 0x000fea0003800000 */
.L_x_54:
        /* <DEDUP_REMOVED lines=12> */
.L_x_57:
[----:B------:R-:W-:Y:S05]  /*6770*/  BSYNC B1 ;  /* 0x0000000000017941 */ /* 0x000fea0003800000 */
.L_x_56:
        /* <DEDUP_REMOVED lines=12> */
.L_x_59:
[----:B------:R-:W-:Y:S05]  /*6840*/  BSYNC B1 ;  /* 0x0000000000017941 */ /* 0x000fea0003800000 */
.L_x_58:
        /* <DEDUP_REMOVED lines=12> */
.L_x_61:
[----:B------:R-:W-:Y:S05]  /*6910*/  BSYNC B1 ;  /* 0x0000000000017941 */ /* 0x000fea0003800000 */
.L_x_60:
        /* <DEDUP_REMOVED lines=12> */
.L_x_63:
[----:B------:R-:W-:Y:S05]  /*69e0*/  BSYNC B1 ;  /* 0x0000000000017941 */ /* 0x000fea0003800000 */
.L_x_62:
        /* <DEDUP_REMOVED lines=12> */
.L_x_65:
[----:B------:R-:W-:Y:S05]  /*6ab0*/  BSYNC B1 ;  /* 0x0000000000017941 */ /* 0x000fea0003800000 */
.L_x_64:
        /* <DEDUP_REMOVED lines=12> */
.L_x_67:
[----:B------:R-:W-:Y:S05]  /*6b80*/  BSYNC B1 ;  /* 0x0000000000017941 */ /* 0x000fea0003800000 */
.L_x_66:
        /* <DEDUP_REMOVED lines=12> */
.L_x_69:
[----:B------:R-:W-:Y:S05]  /*6c50*/  BSYNC B1 ;  /* 0x0000000000017941 */ /* 0x000fea0003800000 */
.L_x_68:
        /* <DEDUP_REMOVED lines=12> */
.L_x_71:
[----:B------:R-:W-:Y:S05]  /*6d20*/  BSYNC B1 ;  /* 0x0000000000017941 */ /* 0x000fea0003800000 */
.L_x_70:
        /* <DEDUP_REMOVED lines=12> */
.L_x_73:
[----:B------:R-:W-:Y:S05]  /*6df0*/  BSYNC B1 ;  /* 0x0000000000017941 */ /* 0x000fea0003800000 */
.L_x_72:
        /* <DEDUP_REMOVED lines=12> */
.L_x_75:
[----:B------:R-:W-:Y:S05]  /*6ec0*/  BSYNC B1 ;  /* 0x0000000000017941 */ /* 0x000fea0003800000 */
.L_x_74:
        /* <DEDUP_REMOVED lines=12> */
.L_x_77:
[----:B------:R-:W-:Y:S05]  /*6f90*/  BSYNC B1 ;  /* 0x0000000000017941 */ /* 0x000fea0003800000 */
.L_x_76:
        /* <DEDUP_REMOVED lines=12> */
.L_x_79:
[----:B------:R-:W-:Y:S05]  /*7060*/  BSYNC B1 ;  /* 0x0000000000017941 */ /* 0x000fea0003800000 */
.L_x_78:
        /* <DEDUP_REMOVED lines=12> */
.L_x_81:
[----:B------:R-:W-:Y:S05]  /*7130*/  BSYNC B1 ;  /* 0x0000000000017941 */ /* 0x000fea0003800000 */
.L_x_80:
        /* <DEDUP_REMOVED lines=12> */
.L_x_83:
[----:B------:R-:W-:Y:S05]  /*7200*/  BSYNC B1 ;  /* 0x0000000000017941 */ /* 0x000fea0003800000 */
.L_x_82:
        /* <DEDUP_REMOVED lines=12> */
.L_x_85:
[----:B------:R-:W-:Y:S05]  /*72d0*/  BSYNC B1 ;  /* 0x0000000000017941 */ /* 0x000fea0003800000 */
.L_x_84:
        /* <DEDUP_REMOVED lines=12> */
.L_x_87:
[----:B------:R-:W-:Y:S05]  /*73a0*/  BSYNC B1 ;  /* 0x0000000000017941 */ /* 0x000fea0003800000 */
.L_x_86:
        /* <DEDUP_REMOVED lines=12> */
.L_x_89:
[----:B------:R-:W-:Y:S05]  /*7470*/  BSYNC B1 ;  /* 0x0000000000017941 */ /* 0x000fea0003800000 */
.L_x_88:
        /* <DEDUP_REMOVED lines=12> */
.L_x_91:
[----:B------:R-:W-:Y:S05]  /*7540*/  BSYNC B1 ;  /* 0x0000000000017941 */ /* 0x000fea0003800000 */
.L_x_90:
        /* <DEDUP_REMOVED lines=12> */
.L_x_93:
[----:B------:R-:W-:Y:S05]  /*7610*/  BSYNC B1 ;  /* 0x0000000000017941 */ /* 0x000fea0003800000 */
.L_x_92:
        /* <DEDUP_REMOVED lines=12> */
.L_x_95:
[----:B------:R-:W-:Y:S05]  /*76e0*/  BSYNC B1 ;  /* 0x0000000000017941 */ /* 0x000fea0003800000 */
.L_x_94:
        /* <DEDUP_REMOVED lines=12> */
.L_x_97:
[----:B------:R-:W-:Y:S05]  /*77b0*/  BSYNC B1 ;  /* 0x0000000000017941 */ /* 0x000fea0003800000 */
.L_x_96:
        /* <DEDUP_REMOVED lines=12> */
.L_x_99:
[----:B------:R-:W-:Y:S05]  /*7880*/  BSYNC B1 ;  /* 0x0000000000017941 */ /* 0x000fea0003800000 */
.L_x_98:
        /* <DEDUP_REMOVED lines=12> */
.L_x_101:
[----:B------:R-:W-:Y:S05]  /*7950*/  BSYNC B1 ;  /* 0x0000000000017941 */ /* 0x000fea0003800000 */
.L_x_100:
        /* <DEDUP_REMOVED lines=12> */
.L_x_103:
[----:B------:R-:W-:Y:S05]  /*7a20*/  BSYNC B1 ;  /* 0x0000000000017941 */ /* 0x000fea0003800000 */
.L_x_102:
        /* <DEDUP_REMOVED lines=12> */
.L_x_105:
[----:B------:R-:W-:Y:S05]  /*7af0*/  BSYNC B1 ;  /* 0x0000000000017941 */ /* 0x000fea0003800000 */
.L_x_104:
        /* <DEDUP_REMOVED lines=12> */
.L_x_107:
[----:B------:R-:W-:Y:S05]  /*7bc0*/  BSYNC B1 ;  /* 0x0000000000017941 */ /* 0x000fea0003800000 */
.L_x_106:
        /* <DEDUP_REMOVED lines=12> */
.L_x_109:
[----:B------:R-:W-:Y:S05]  /*7c90*/  BSYNC B1 ;  /* 0x0000000000017941 */ /* 0x000fea0003800000 */
.L_x_108:
        /* <DEDUP_REMOVED lines=12> */
.L_x_111:
[----:B------:R-:W-:Y:S05]  /*7d60*/  BSYNC B1 ;  /* 0x0000000000017941 */ /* 0x000fea0003800000 */
.L_x_110:
        /* <DEDUP_REMOVED lines=12> */
.L_x_113:
[----:B------:R-:W-:Y:S05]  /*7e30*/  BSYNC B1 ;  /* 0x0000000000017941 */ /* 0x000fea0003800000 */
.L_x_112:
        /* <DEDUP_REMOVED lines=12> */
.L_x_115:
[----:B------:R-:W-:Y:S05]  /*7f00*/  BSYNC B1 ;  /* 0x0000000000017941 */ /* 0x000fea0003800000 */
.L_x_114:
        /* <DEDUP_REMOVED lines=12> */
.L_x_117:
[----:B------:R-:W-:Y:S05]  /*7fd0*/  BSYNC B1 ;  /* 0x0000000000017941 */ /* 0x000fea0003800000 */
.L_x_116:
        /* <DEDUP_REMOVED lines=12> */
.L_x_119:
[----:B------:R-:W-:Y:S05]  /*80a0*/  BSYNC B1 ;  /* 0x0000000000017941 */ /* 0x000fea0003800000 */
.L_x_118:
        /* <DEDUP_REMOVED lines=12> */
.L_x_121:
[----:B------:R-:W-:Y:S05]  /*8170*/  BSYNC B1 ;  /* 0x0000000000017941 */ /* 0x000fea0003800000 */
.L_x_120:
        /* <DEDUP_REMOVED lines=12> */
.L_x_123:
[----:B------:R-:W-:Y:S05]  /*8240*/  BSYNC B1 ;  /* 0x0000000000017941 */ /* 0x000fea0003800000 */
.L_x_122:
        /* <DEDUP_REMOVED lines=12> */
.L_x_125:
[----:B------:R-:W-:Y:S05]  /*8310*/  BSYNC B1 ;  /* 0x0000000000017941 */ /* 0x000fea0003800000 */
.L_x_124:
        /* <DEDUP_REMOVED lines=12> */
.L_x_127:
[----:B------:R-:W-:Y:S05]  /*83e0*/  BSYNC B1 ;  /* 0x0000000000017941 */ /* 0x000fea0003800000 */
.L_x_126:
        /* <DEDUP_REMOVED lines=12> */
.L_x_129:
[----:B------:R-:W-:Y:S05]  /*84b0*/  BSYNC B1 ;  /* 0x0000000000017941 */ /* 0x000fea0003800000 */
.L_x_128:
        /* <DEDUP_REMOVED lines=12> */
.L_x_131:
[----:B------:R-:W-:Y:S05]  /*8580*/  BSYNC B1 ;  /* 0x0000000000017941 */ /* 0x000fea0003800000 */
.L_x_130:
        /* <DEDUP_REMOVED lines=12> */
.L_x_133:
[----:B------:R-:W-:Y:S05]  /*8650*/  BSYNC B1 ;  /* 0x0000000000017941 */ /* 0x000fea0003800000 */
.L_x_132:
        /* <DEDUP_REMOVED lines=12> */
.L_x_135:
[----:B------:R-:W-:Y:S05]  /*8720*/  BSYNC B1 ;  /* 0x0000000000017941 */ /* 0x000fea0003800000 */
.L_x_134:
        /* <DEDUP_REMOVED lines=12> */
.L_x_137:
[----:B------:R-:W-:Y:S05]  /*87f0*/  BSYNC B1 ;  /* 0x0000000000017941 */ /* 0x000fea0003800000 */
.L_x_136:
        /* <DEDUP_REMOVED lines=12> */
.L_x_139:
[----:B------:R-:W-:Y:S05]  /*88c0*/  BSYNC B1 ;  /* 0x0000000000017941 */ /* 0x000fea0003800000 */
.L_x_138:
        /* <DEDUP_REMOVED lines=12> */
.L_x_141:
[----:B------:R-:W-:Y:S05]  /*8990*/  BSYNC B1 ;  /* 0x0000000000017941 */ /* 0x000fea0003800000 */
.L_x_140:
        /* <DEDUP_REMOVED lines=12> */
.L_x_143:
[----:B------:R-:W-:Y:S05]  /*8a60*/  BSYNC B1 ;  /* 0x0000000000017941 */ /* 0x000fea0003800000 */
.L_x_142:
        /* <DEDUP_REMOVED lines=12> */
.L_x_145:
[----:B------:R-:W-:Y:S05]  /*8b30*/  BSYNC B1 ;  /* 0x0000000000017941 */ /* 0x000fea0003800000 */
.L_x_144:
        /* <DEDUP_REMOVED lines=12> */
.L_x_147:
[----:B------:R-:W-:Y:S05]  /*8c00*/  BSYNC B1 ;  /* 0x0000000000017941 */ /* 0x000fea0003800000 */
.L_x_146:
        /* <DEDUP_REMOVED lines=12> */
.L_x_149:
[----:B------:R-:W-:Y:S05]  /*8cd0*/  BSYNC B1 ;  /* 0x0000000000017941 */ /* 0x000fea0003800000 */
.L_x_148:
        /* <DEDUP_REMOVED lines=12> */
.L_x_151:
[----:B------:R-:W-:Y:S05]  /*8da0*/  BSYNC B1 ;  /* 0x0000000000017941 */ /* 0x000fea0003800000 */
.L_x_150:
        /* <DEDUP_REMOVED lines=12> */
.L_x_153:
[----:B------:R-:W-:Y:S05]  /*8e70*/  BSYNC B1 ;  /* 0x0000000000017941 */ /* 0x000fea0003800000 */
.L_x_152:
        /* <DEDUP_REMOVED lines=12> */
.L_x_155:
[----:B------:R-:W-:Y:S05]  /*8f40*/  BSYNC B1 ;  /* 0x0000000000017941 */ /* 0x000fea0003800000 */
.L_x_154:
        /* <DEDUP_REMOVED lines=12> */
.L_x_157:
[----:B------:R-:W-:Y:S05]  /*9010*/  BSYNC B1 ;  /* 0x0000000000017941 */ /* 0x000fea0003800000 */
.L_x_156:
        /* <DEDUP_REMOVED lines=12> */
.L_x_159:
[----:B------:R-:W-:Y:S05]  /*90e0*/  BSYNC B1 ;  /* 0x0000000000017941 */ /* 0x000fea0003800000 */
.L_x_158:
        /* <DEDUP_REMOVED lines=12> */
.L_x_161:
[----:B------:R-:W-:Y:S05]  /*91b0*/  BSYNC B1 ;  /* 0x0000000000017941 */ /* 0x000fea0003800000 */
.L_x_160:
        /* <DEDUP_REMOVED lines=12> */
.L_x_163:
[----:B------:R-:W-:Y:S05]  /*9280*/  BSYNC B1 ;  /* 0x0000000000017941 */ /* 0x000fea0003800000 */
.L_x_162:
        /* <DEDUP_REMOVED lines=12> */
.L_x_165:
[----:B------:R-:W-:Y:S05]  /*9350*/  BSYNC B1 ;  /* 0x0000000000017941 */ /* 0x000fea0003800000 */
.L_x_164:
        /* <DEDUP_REMOVED lines=12> */
.L_x_167:
[----:B------:R-:W-:Y:S05]  /*9420*/  BSYNC B1 ;  /* 0x0000000000017941 */ /* 0x000fea0003800000 */
.L_x_166:
        /* <DEDUP_REMOVED lines=12> */
.L_x_169:
[----:B------:R-:W-:Y:S05]  /*94f0*/  BSYNC B1 ;  /* 0x0000000000017941 */ /* 0x000fea0003800000 */
.L_x_168:
        /* <DEDUP_REMOVED lines=12> */
.L_x_171:
[----:B------:R-:W-:Y:S05]  /*95c0*/  BSYNC B1 ;  /* 0x0000000000017941 */ /* 0x000fea0003800000 */
.L_x_170:
        /* <DEDUP_REMOVED lines=12> */
.L_x_173:
[----:B------:R-:W-:Y:S05]  /*9690*/  BSYNC B1 ;  /* 0x0000000000017941 */ /* 0x000fea0003800000 */
.L_x_172:
        /* <DEDUP_REMOVED lines=12> */
.L_x_175:
[----:B------:R-:W-:Y:S05]  /*9760*/  BSYNC B1 ;  /* 0x0000000000017941 */ /* 0x000fea0003800000 */
.L_x_174:
        /* <DEDUP_REMOVED lines=12> */
.L_x_177:
[----:B------:R-:W-:Y:S05]  /*9830*/  BSYNC B1 ;  /* 0x0000000000017941 */ /* 0x000fea0003800000 */
.L_x_176:
        /* <DEDUP_REMOVED lines=12> */
.L_x_179:
[----:B------:R-:W-:Y:S05]  /*9900*/  BSYNC B1 ;  /* 0x0000000000017941 */ /* 0x000fea0003800000 */
.L_x_178:
        /* <DEDUP_REMOVED lines=12> */
.L_x_181:
[----:B------:R-:W-:Y:S05]  /*99d0*/  BSYNC B1 ;  /* 0x0000000000017941 */ /* 0x000fea0003800000 */
.L_x_180:
        /* <DEDUP_REMOVED lines=12> */
.L_x_183:
[----:B------:R-:W-:Y:S05]  /*9aa0*/  BSYNC B1 ;  /* 0x0000000000017941 */ /* 0x000fea0003800000 */
.L_x_182:
        /* <DEDUP_REMOVED lines=12> */
.L_x_185:
[----:B------:R-:W-:Y:S05]  /*9b70*/  BSYNC B1 ;  /* 0x0000000000017941 */ /* 0x000fea0003800000 */
.L_x_184:
        /* <DEDUP_REMOVED lines=12> */
.L_x_187:
[----:B------:R-:W-:Y:S05]  /*9c40*/  BSYNC B1 ;  /* 0x0000000000017941 */ /* 0x000fea0003800000 */
.L_x_186:
        /* <DEDUP_REMOVED lines=12> */
.L_x_189:
[----:B------:R-:W-:Y:S05]  /*9d10*/  BSYNC B1 ;  /* 0x0000000000017941 */ /* 0x000fea0003800000 */
.L_x_188:
        /* <DEDUP_REMOVED lines=12> */
.L_x_191:
[----:B------:R-:W-:Y:S05]  /*9de0*/  BSYNC B1 ;  /* 0x0000000000017941 */ /* 0x000fea0003800000 */
.L_x_190:
[----:B-----5:R-:W-:Y:S01]  /*9df0*/  LOP3.LUT R32, R32, 0xff, RZ, 0xc0, !PT ;  /* 0x000000ff20207812 */ /* 0x020fe200078ec0ff */
[----:B------:R-:W-:Y:S01]  /*9e00*/  BSSY B1, `(.L_x_192) ;  /* 0x000000b000017945 */ /* 0x000fe20003800000 */
[----:B------:R-:W-:Y:S02]  /*9e10*/  ISETP.LT.OR P3, PT, R34, 0x99, !P1 ;  /* 0x000000992200780c */ /* 0x000fe40004f61670 */
[----:B------:R-:W-:-:S05]  /*9e20*/  F2FP.F16.E4M3.UNPACK_B R32, R32 ;  /* 0x00000020ff20723e */ /* 0x000fca00020006ff */
[----:B------:R-:W-:-:S05]  /*9e30*/  HADD2.F32 R32, -RZ, R32.H0_H0 ;  /* 0x20000020ff207230 */ /* 0x000fca0000004100 */
[----:B------:R-:W-:-:S04]  /*9e40*/  FMUL R32, R32, UR17 ;  /* 0x0000001120207c20 */ /* 0x000fc80008400000 */
[----:B------:R-:W-:Y:S01]  /*9e50*/  FFMA R32, R23, UR18, R32 ;  /* 0x0000001217207c23 */ /* 0x000fe20008000020 */
[----:B------:R-:W-:-:S04]  /*9e60*/  PRMT R23, RZ, 0x7610, R23 ;  /* 0x00007610ff177816 */ /* 0x000fc80000000017 */
[----:B0-----:R-:W-:-:S05]  /*9e70*/  F2FP.SATFINITE.E4M3.F32.PACK_AB_MERGE_C R33, RZ, R32, RZ ;  /* 0x00000020ff21723e */ /* 0x001fca00048070ff */
[----:B------:R0:W-:Y:S01]  /*9e80*/  @!P2 STG.E.U8 desc[UR24][R24.64+0x99], R33 ;  /* 0x000099211800a986 */ /* 0x0001e2000c101118 */
[----:B------:R-:W-:Y:S05]  /*9e90*/  @P3 BRA `(.L_x_193) ;  /* 0x0000000000043947 */ /* 0x000fea0003800000 */
[----:B------:R0:W5:Y:S02]  /*9ea0*/  LDG.E.U8 R23, desc[UR24][R30.64+0x98] ;  /* 0x000098181e177981 */ /* 0x000164000c1e1100 */
.L_x_193:
[----:B------:R-:W-:Y:S05]  /*9eb0*/  BSYNC B1 ;  /* 0x0000000000017941 */ /* 0x000fea0003800000 */
.L_x_192:
        /* <DEDUP_REMOVED lines=8> */
[----:B------:R-:W-:-:S05]  /*9f40*/  F2FP.SATFINITE.E4M3.F32.PACK_AB_MERGE_C R23, RZ, R23, RZ ;  /* 0x00000017ff17723e */ /* 0x000fca00048070ff */
[----:B------:R0:W-:Y:S01]  /*9f50*/  @!P3 STG.E.U8 desc[UR24][R26.64+0x98], R23 ;  /* 0x000098171a00b986 */ /* 0x0001e2000c101118 */
[----:B------:R-:W-:Y:S05]  /*9f60*/  @P2 BRA `(.L_x_195) ;  /* 0x0000000000042947 */ /* 0x000fea0003800000 */
[----:B------:R0:W5:Y:S02]  /*9f70*/  LDG.E.U8 R22, desc[UR24][R30.64+0x99] ;  /* 0x000099181e167981 */ /* 0x000164000c1e1100 */
.L_x_195:
[----:B------:R-:W-:Y:S05]  /*9f80*/  BSYNC B1 ;  /* 0x0000000000017941 */ /* 0x000fea0003800000 */
.L_x_194:
        /* <DEDUP_REMOVED lines=12> */
.L_x_197:
[----:B------:R-:W-:Y:S05]  /*a050*/  BSYNC B1 ;  /* 0x0000000000017941 */ /* 0x000fea0003800000 */
.L_x_196:
        /* <DEDUP_REMOVED lines=12> */
.L_x_199:
[----:B------:R-:W-:Y:S05]  /*a120*/  BSYNC B1 ;  /* 0x0000000000017941 */ /* 0x000fea0003800000 */
.L_x_198:
        /* <DEDUP_REMOVED lines=12> */
.L_x_201:
[----:B------:R-:W-:Y:S05]  /*a1f0*/  BSYNC B1 ;  /* 0x0000000000017941 */ /* 0x000fea0003800000 */
.L_x_200:
        /* <DEDUP_REMOVED lines=12> */
.L_x_203:
[----:B------:R-:W-:Y:S05]  /*a2c0*/  BSYNC B1 ;  /* 0x0000000000017941 */ /* 0x000fea0003800000 */
.L_x_202:
        /* <DEDUP_REMOVED lines=12> */
.L_x_205:
[----:B------:R-:W-:Y:S05]  /*a390*/  BSYNC B1 ;  /* 0x0000000000017941 */ /* 0x000fea0003800000 */
.L_x_204:
        /* <DEDUP_REMOVED lines=12> */
.L_x_207:
[----:B------:R-:W-:Y:S05]  /*a460*/  BSYNC B1 ;  /* 0x0000000000017941 */ /* 0x000fea0003800000 */
.L_x_206:
        /* <DEDUP_REMOVED lines=12> */
.L_x_209:
[----:B------:R-:W-:Y:S05]  /*a530*/  BSYNC B1 ;  /* 0x0000000000017941 */ /* 0x000fea0003800000 */
.L_x_208:
        /* <DEDUP_REMOVED lines=12> */
.L_x_211:
[----:B------:R-:W-:Y:S05]  /*a600*/  BSYNC B1 ;  /* 0x0000000000017941 */ /* 0x000fea0003800000 */
.L_x_210:
        /* <DEDUP_REMOVED lines=12> */
.L_x_213:
[----:B------:R-:W-:Y:S05]  /*a6d0*/  BSYNC B1 ;  /* 0x0000000000017941 */ /* 0x000fea0003800000 */
.L_x_212:
        /* <DEDUP_REMOVED lines=12> */
.L_x_215:
[----:B------:R-:W-:Y:S05]  /*a7a0*/  BSYNC B1 ;  /* 0x0000000000017941 */ /* 0x000fea0003800000 */
.L_x_214:
        /* <DEDUP_REMOVED lines=12> */
.L_x_217:
[----:B------:R-:W-:Y:S05]  /*a870*/  BSYNC B1 ;  /* 0x0000000000017941 */ /* 0x000fea0003800000 */
.L_x_216:
        /* <DEDUP_REMOVED lines=12> */
.L_x_219:
[----:B------:R-:W-:Y:S05]  /*a940*/  BSYNC B1 ;  /* 0x0000000000017941 */ /* 0x000fea0003800000 */
.L_x_218:
        /* <DEDUP_REMOVED lines=12> */
.L_x_221:
[----:B------:R-:W-:Y:S05]  /*aa10*/  BSYNC B1 ;  /* 0x0000000000017941 */ /* 0x000fea0003800000 */
.L_x_220:
        /* <DEDUP_REMOVED lines=12> */
.L_x_223:
[----:B------:R-:W-:Y:S05]  /*aae0*/  BSYNC B1 ;  /* 0x0000000000017941 */ /* 0x000fea0003800000 */
.L_x_222:
        /* <DEDUP_REMOVED lines=12> */
.L_x_225:
[----:B------:R-:W-:Y:S05]  /*abb0*/  BSYNC B1 ;  /* 0x0000000000017941 */ /* 0x000fea0003800000 */
.L_x_224:
        /* <DEDUP_REMOVED lines=12> */
.L_x_227:
[----:B------:R-:W-:Y:S05]  /*ac80*/  BSYNC B1 ;  /* 0x0000000000017941 */ /* 0x000fea0003800000 */
.L_x_226:
        /* <DEDUP_REMOVED lines=12> */
.L_x_229:
[----:B------:R-:W-:Y:S05]  /*ad50*/  BSYNC B1 ;  /* 0x0000000000017941 */ /* 0x000fea0003800000 */
.L_x_228:
        /* <DEDUP_REMOVED lines=12> */
.L_x_231:
[----:B------:R-:W-:Y:S05]  /*ae20*/  BSYNC B1 ;  /* 0x0000000000017941 */ /* 0x000fea0003800000 */
.L_x_230:
        /* <DEDUP_REMOVED lines=12> */
.L_x_233:
[----:B------:R-:W-:Y:S05]  /*aef0*/  BSYNC B1 ;  /* 0x0000000000017941 */ /* 0x000fea0003800000 */
.L_x_232:
        /* <DEDUP_REMOVED lines=12> */
.L_x_235:
[----:B------:R-:W-:Y:S05]  /*afc0*/  BSYNC B1 ;  /* 0x0000000000017941 */ /* 0x000fea0003800000 */
.L_x_234:
[----:B-----5:R-:W-:Y:S01]  /*afd0*/  LOP3.LUT R2, R2, 0xff, RZ, 0xc0, !PT ;  /* 0x000000ff02027812 */ /* 0x020fe200078ec0ff */
[----:B------:R-:W-:Y:S01]  /*afe0*/  BSSY B1, `(.L_x_236) ;  /* 0x000000b000017945 */ /* 0x000fe20003800000 */
[----:B------:R-:W-:Y:S02]  /*aff0*/  ISETP.LT.OR P3, PT, R34, 0xc9, !P0 ;  /* 0x000000c92200780c */ /* 0x000fe40004761670 */
[----:B------:R-:W-:-:S05]  /*b000*/  F2FP.F16.E4M3.UNPACK_B R2, R2 ;  /* 0x00000002ff02723e */ /* 0x000fca00020006ff */
[----:B------:R-:W-:-:S05]  /*b010*/  HADD2.F32 R2, -RZ, R2.H0_H0 ;  /* 0x20000002ff027230 */ /* 0x000fca0000004100 */
[----:B0-----:R-:W-:-:S04]  /*b020*/  FMUL R3, R2, UR17 ;  /* 0x0000001102037c20 */ /* 0x001fc80008400000 */
[----:B------:R-:W-:Y:S01]  /*b030*/  FFMA R3, R0, UR18, R3 ;  /* 0x0000001200037c23 */ /* 0x000fe20008000003 */
[----:B------:R-:W-:-:S04]  /*b040*/  PRMT R0, RZ, 0x7610, R0 ;  /* 0x00007610ff007816 */ /* 0x000fc80000000000 */
[----:B------:R-:W-:-:S05]  /*b050*/  F2FP.SATFINITE.E4M3.F32.PACK_AB_MERGE_C R3, RZ, R3, RZ ;  /* 0x00000003ff03723e */ /* 0x000fca00048070ff */
[----:B------:R0:W-:Y:S01]  /*b060*/  @!P2 STG.E.U8 desc[UR24][R26.64+0xc1], R3 ;  /* 0x0000c1031a00a986 */ /* 0x0001e2000c101118 */
[----:B------:R-:W-:Y:S05]  /*b070*/  @P3 BRA `(.L_x_237) ;  /* 0x0000000000043947 */ /* 0x000fea0003800000 */
[----:B------:R0:W5:Y:S02]  /*b080*/  LDG.E.U8 R0, desc[UR24][R28.64+0xc8] ;  /* 0x0000c8181c007981 */ /* 0x000164000c1e1100 */
.L_x_237:
[----:B------:R-:W-:Y:S05]  /*b090*/  BSYNC B1 ;  /* 0x0000000000017941 */ /* 0x000fea0003800000 */
.L_x_236:
[----:B------:R-:W2:Y:S01]  /*b0a0*/  LDL.LU R2, [R1] ;  /* 0x0000000001027983 */ /* 0x000ea20000300800 */
[----:B-----5:R-:W-:Y:S01]  /*b0b0*/  LOP3.LUT R0, R0, 0xff, RZ, 0xc0, !PT ;  /* 0x000000ff00007812 */ /* 0x020fe200078ec0ff */
[----:B------:R-:W-:Y:S01]  /*b0c0*/  BSSY B1, `(.L_x_238) ;  /* 0x000000b000017945 */ /* 0x000fe20003800000 */
[----:B------:R-:W-:Y:S02]  /*b0d0*/  ISETP.LT.OR P2, PT, R34, 0xca, !P0 ;  /* 0x000000ca2200780c */ /* 0x000fe40004741670 */
[----:B------:R-:W-:-:S05]  /*b0e0*/  F2FP.F16.E4M3.UNPACK_B R0, R0 ;  /* 0x00000000ff00723e */ /* 0x000fca00020006ff */
[----:B------:R-:W-:-:S05]  /*b0f0*/  HADD2.F32 R0, -RZ, R0.H0_H0 ;  /* 0x20000000ff007230 */ /* 0x000fca0000004100 */
[----:B------:R-:W-:-:S04]  /*b100*/  FMUL R0, R0, UR17 ;  /* 0x0000001100007c20 */ /* 0x000fc80008400000 */
[----:B--2---:R-:W-:-:S05]  /*b110*/  FFMA R0, R2, UR18, R0 ;  /* 0x0000001202007c23 */ /* 0x004fca0008000000 */
[----:B0-----:R-:W-:Y:S02]  /*b120*/  F2FP.SATFINITE.E4M3.F32.PACK_AB_MERGE_C R3, RZ, R0, RZ ;  /* 0x00000000ff03723e */ /* 0x001fe400048070ff */
[----:B------:R-:W-:-:S03]  /*b130*/  PRMT R0, RZ, 0x7610, R0 ;  /* 0x00007610ff007816 */ /* 0x000fc60000000000 */
[----:B------:R0:W-:Y:S01]  /*b140*/  @!P3 STG.E.U8 desc[UR24][R24.64+0xc8], R3 ;  /* 0x0000c8031800b986 */ /* 0x0001e2000c101118 */
[----:B------:R-:W-:Y:S05]  /*b150*/  @P2 BRA `(.L_x_239) ;  /* 0x0000000000042947 */ /* 0x000fea0003800000 */
[----:B------:R2:W5:Y:S02]  /*b160*/  LDG.E.U8 R0, desc[UR24][R28.64+0xc9] ;  /* 0x0000c9181c007981 */ /* 0x000564000c1e1100 */
.L_x_239:
[----:B------:R-:W-:Y:S05]  /*b170*/  BSYNC B1 ;  /* 0x0000000000017941 */ /* 0x000fea0003800000 */
.L_x_238:
[----:B------:R-:W3:Y:S01]  /*b180*/  LDL.LU R2, [R1+0x4] ;  /* 0x0000040001027983 */ /* 0x000ee20000300800 */
[----:B-----5:R-:W-:Y:S01]  /*b190*/  LOP3.LUT R0, R0, 0xff, RZ, 0xc0, !PT ;  /* 0x000000ff00007812 */ /* 0x020fe200078ec0ff */
[----:B------:R-:W-:Y:S01]  /*b1a0*/  BSSY B1, `(.L_x_240) ;  /* 0x000000b000017945 */ /* 0x000fe20003800000 */
[----:B------:R-:W-:Y:S02]  /*b1b0*/  ISETP.LT.OR P3, PT, R34, 0xc9, !P1 ;  /* 0x000000c92200780c */ /* 0x000fe40004f61670 */
[----:B------:R-:W-:-:S05]  /*b1c0*/  F2FP.F16.E4M3.UNPACK_B R0, R0 ;  /* 0x00000000ff00723e */ /* 0x000fca00020006ff */
[----:B------:R-:W-:-:S05]  /*b1d0*/  HADD2.F32 R0, -RZ, R0.H0_H0 ;  /* 0x20000000ff007230 */ /* 0x000fca0000004100 */
[----:B------:R-:W-:-:S04]  /*b1e0*/  FMUL R0, R0, UR17 ;  /* 0x0000001100007c20 */ /* 0x000fc80008400000 */
[----:B---3--:R-:W-:-:S05]  /*b1f0*/  FFMA R0, R2, UR18, R0 ;  /* 0x0000001202007c23 */ /* 0x008fca0008000000 */
[----:B0-----:R-:W-:Y:S02]  /*b200*/  F2FP.SATFINITE.E4M3.F32.PACK_AB_MERGE_C R3, RZ, R0, RZ ;  /* 0x00000000ff03723e */ /* 0x001fe400048070ff */
[----:B------:R-:W-:-:S03]  /*b210*/  PRMT R0, RZ, 0x7610, R0 ;  /* 0x00007610ff007816 */ /* 0x000fc60000000000 */
[----:B------:R0:W-:Y:S01]  /*b220*/  @!P2 STG.E.U8 desc[UR24][R24.64+0xc9], R3 ;  /* 0x0000c9031800a986 */ /* 0x0001e2000c101118 */
[----:B------:R-:W-:Y:S05]  /*b230*/  @P3 BRA `(.L_x_241) ;  /* 0x0000000000043947 */ /* 0x000fea0003800000 */
[----:B------:R3:W5:Y:S02]  /*b240*/  LDG.E.U8 R0, desc[UR24][R30.64+0xc8] ;  /* 0x0000c8181e007981 */ /* 0x000764000c1e1100 */
.L_x_241:
[----:B------:R-:W-:Y:S05]  /*b250*/  BSYNC B1 ;  /* 0x0000000000017941 */ /* 0x000fea0003800000 */
.L_x_240:
[----:B------:R-:W2:Y:S01]  /*b260*/  LDL.LU R2, [R1+0x8] ;  /* 0x0000080001027983 */ /* 0x000ea20000300800 */
        /* <DEDUP_REMOVED lines=12> */
.L_x_243:
[----:B------:R-:W-:Y:S05]  /*b330*/  BSYNC B1 ;  /* 0x0000000000017941 */ /* 0x000fea0003800000 */
.L_x_242:
        /* <DEDUP_REMOVED lines=13> */
.L_x_245:
[----:B------:R-:W-:Y:S05]  /*b410*/  BSYNC B1 ;  /* 0x0000000000017941 */ /* 0x000fea0003800000 */
.L_x_244:
        /* <DEDUP_REMOVED lines=13> */
.L_x_247:
[----:B------:R-:W-:Y:S05]  /*b4f0*/  BSYNC B1 ;  /* 0x0000000000017941 */ /* 0x000fea0003800000 */
.L_x_246:
        /* <DEDUP_REMOVED lines=13> */
.L_x_249:
[----:B------:R-:W-:Y:S05]  /*b5d0*/  BSYNC B1 ;  /* 0x0000000000017941 */ /* 0x000fea0003800000 */
.L_x_248:
        /* <DEDUP_REMOVED lines=13> */
.L_x_251:
[----:B------:R-:W-:Y:S05]  /*b6b0*/  BSYNC B1 ;  /* 0x0000000000017941 */ /* 0x000fea0003800000 */
.L_x_250:
        /* <DEDUP_REMOVED lines=13> */
.L_x_253:
[----:B------:R-:W-:Y:S05]  /*b790*/  BSYNC B1 ;  /* 0x0000000000017941 */ /* 0x000fea0003800000 */
.L_x_252:
        /* <DEDUP_REMOVED lines=13> */
.L_x_255:
[----:B------:R-:W-:Y:S05]  /*b870*/  BSYNC B1 ;  /* 0x0000000000017941 */ /* 0x000fea0003800000 */
.L_x_254:
        /* <DEDUP_REMOVED lines=13> */
.L_x_257:
[----:B------:R-:W-:Y:S05]  /*b950*/  BSYNC B1 ;  /* 0x0000000000017941 */ /* 0x000fea0003800000 */
.L_x_256:
        /* <DEDUP_REMOVED lines=13> */
.L_x_259:
[----:B------:R-:W-:Y:S05]  /*ba30*/  BSYNC B1 ;  /* 0x0000000000017941 */ /* 0x000fea0003800000 */
.L_x_258:
        /* <DEDUP_REMOVED lines=13> */
.L_x_261:
[----:B------:R-:W-:Y:S05]  /*bb10*/  BSYNC B1 ;  /* 0x0000000000017941 */ /* 0x000fea0003800000 */
.L_x_260:
        /* <DEDUP_REMOVED lines=13> */
.L_x_263:
[----:B------:R-:W-:Y:S05]  /*bbf0*/  BSYNC B1 ;  /* 0x0000000000017941 */ /* 0x000fea0003800000 */
.L_x_262:
        /* <DEDUP_REMOVED lines=13> */
.L_x_265:
[----:B------:R-:W-:Y:S05]  /*bcd0*/  BSYNC B1 ;  /* 0x0000000000017941 */ /* 0x000fea0003800000 */
.L_x_264:
        /* <DEDUP_REMOVED lines=13> */
.L_x_267:
[----:B------:R-:W-:Y:S05]  /*bdb0*/  BSYNC B1 ;  /* 0x0000000000017941 */ /* 0x000fea0003800000 */
.L_x_266:
        /* <DEDUP_REMOVED lines=13> */
.L_x_269:
[----:B------:R-:W-:Y:S05]  /*be90*/  BSYNC B1 ;  /* 0x0000000000017941 */ /* 0x000fea0003800000 */
.L_x_268:
        /* <DEDUP_REMOVED lines=13> */
.L_x_271:
[----:B------:R-:W-:Y:S05]  /*bf70*/  BSYNC B1 ;  /* 0x0000000000017941 */ /* 0x000fea0003800000 */
.L_x_270:
        /* <DEDUP_REMOVED lines=13> */
.L_x_273:
[----:B------:R-:W-:Y:S05]  /*c050*/  BSYNC B1 ;  /* 0x0000000000017941 */ /* 0x000fea0003800000 */
.L_x_272:
        /* <DEDUP_REMOVED lines=13> */
.L_x_275:
[----:B------:R-:W-:Y:S05]  /*c130*/  BSYNC B1 ;  /* 0x0000000000017941 */ /* 0x000fea0003800000 */
.L_x_274:
        /* <DEDUP_REMOVED lines=13> */
.L_x_277:
[----:B------:R-:W-:Y:S05]  /*c210*/  BSYNC B1 ;  /* 0x0000000000017941 */ /* 0x000fea0003800000 */
.L_x_276:
        /* <DEDUP_REMOVED lines=13> */
.L_x_279:
[----:B------:R-:W-:Y:S05]  /*c2f0*/  BSYNC B1 ;  /* 0x0000000000017941 */ /* 0x000fea0003800000 */
.L_x_278:
        /* <DEDUP_REMOVED lines=13> */
.L_x_281:
[----:B------:R-:W-:Y:S05]  /*c3d0*/  BSYNC B1 ;  /* 0x0000000000017941 */ /* 0x000fea0003800000 */
.L_x_280:
        /* <DEDUP_REMOVED lines=13> */
.L_x_283:
[----:B------:R-:W-:Y:S05]  /*c4b0*/  BSYNC B1 ;  /* 0x0000000000017941 */ /* 0x000fea0003800000 */
.L_x_282:
        /* <DEDUP_REMOVED lines=13> */
.L_x_285:
[----:B------:R-:W-:Y:S05]  /*c590*/  BSYNC B1 ;  /* 0x0000000000017941 */ /* 0x000fea0003800000 */
.L_x_284:
        /* <DEDUP_REMOVED lines=13> */
.L_x_287:
[----:B------:R-:W-:Y:S05]  /*c670*/  BSYNC B1 ;  /* 0x0000000000017941 */ /* 0x000fea0003800000 */
.L_x_286:
        /* <DEDUP_REMOVED lines=13> */
.L_x_289:
[----:B------:R-:W-:Y:S05]  /*c750*/  BSYNC B1 ;  /* 0x0000000000017941 */ /* 0x000fea0003800000 */
.L_x_288:
        /* <DEDUP_REMOVED lines=13> */
.L_x_291:
[----:B------:R-:W-:Y:S05]  /*c830*/  BSYNC B1 ;  /* 0x0000000000017941 */ /* 0x000fea0003800000 */
.L_x_290:
[----:B------:R-:W-:Y:S05]  /*c840*/  @P1 BRA `(.L_x_292) ;  /* 0x00000020009c1947 */ /* 0x000fea0003800000 */
[----:B------:R-:W2:Y:S01]  /*c850*/  LDL.LU R2, [R1+0x6c] ;  /* 0x00006c0001027983 */ /* 0x000ea20000300800 */
[----:B-----5:R-:W-:-:S04]  /*c860*/  LOP3.LUT R0, R0, 0xff, RZ, 0xc0, !PT ;  /* 0x000000ff00007812 */ /* 0x020fc800078ec0ff */
[----:B------:R-:W-:-:S05]  /*c870*/  F2FP.F16.E4M3.UNPACK_B R0, R0 ;  /* 0x00000000ff00723e */ /* 0x000fca00020006ff */
[----:B------:R-:W-:-:S05]  /*c880*/  HADD2.F32 R0, -RZ, R0.H0_H0 ;  /* 0x20000000ff007230 */ /* 0x000fca0000004100 */
[----:B------:R-:W-:-:S04]  /*c890*/  FMUL R0, R0, UR17 ;  /* 0x0000001100007c20 */ /* 0x000fc80008400000 */
[----:B--2---:R-:W-:-:S05]  /*c8a0*/  FFMA R0, R2, UR18, R0 ;  /* 0x0000001202007c23 */ /* 0x004fca0008000000 */
[----:B0-----:R-:W-:-:S05]  /*c8b0*/  F2FP.SATFINITE.E4M3.F32.PACK_AB_MERGE_C R3, RZ, R0, RZ ;  /* 0x00000000ff03723e */ /* 0x001fca00048070ff */
[----:B------:R0:W-:Y:S01]  /*c8c0*/  STG.E.U8 desc[UR24][R26.64+0xf9], R3 ;  /* 0x0000f9031a007986 */ /* 0x0001e2000c101118 */
[----:B------:R-:W-:Y:S05]  /*c8d0*/  BRA `(.L_x_292) ;  /* 0x0000002000787947 */ /* 0x000fea0003800000 */
.L_x_35:
[C---:B------:R-:W-:Y:S01]  /*c8e0*/  ISETP.GE.AND P1, PT, R39.reuse, 0x1, PT ;  /* 0x000000012700780c */ /* 0x040fe20003f26270 */
[----:B------:R-:W-:Y:S01]  /*c8f0*/  FMUL R228, R228, UR18 ;  /* 0x00000012e4e47c20 */ /* 0x000fe20008400000 */
[----:B------:R-:W-:Y:S01]  /*c900*/  ISETP.GE.AND P0, PT, R39, 0x9, PT ;  /* 0x000000092700780c */ /* 0x000fe20003f06270 */
[----:B------:R-:W-:Y:S01]  /*c910*/  FMUL R227, R227, UR18 ;  /* 0x00000012e3e37c20 */ /* 0x000fe20008400000 */
[C---:B------:R-:W-:Y:S02]  /*c920*/  ISETP.LT.OR P2, PT, R34.reuse, 0x1, !P1 ;  /* 0x000000012200780c */ /* 0x040fe40004f41670 */
[C---:B------:R-:W-:Y:S02]  /*c930*/  ISETP.LT.OR P3, PT, R34.reuse, 0x2, !P1 ;  /* 0x000000022200780c */ /* 0x040fe40004f61670 */
[----:B------:R-:W-:Y:S01]  /*c940*/  ISETP.LT.OR P4, PT, R34, 0x2, !P0 ;  /* 0x000000022200780c */ /* 0x000fe20004781670 */
[----:B------:R-:W-:Y:S01]  /*c950*/  FMUL R225, R225, UR18 ;  /* 0x00000012e1e17c20 */ /* 0x000fe20008400000 */
[----:B------:R-:W-:Y:S01]  /*c960*/  F2FP.SATFINITE.E4M3.F32.PACK_AB_MERGE_C R29, RZ, R228, RZ ;  /* 0x000000e4ff1d723e */ /* 0x000fe200048070ff */
[----:B------:R-:W-:Y:S01]  /*c970*/  FMUL R226, R226, UR18 ;  /* 0x00000012e2e27c20 */ /* 0x000fe20008400000 */
[----:B------:R-:W-:Y:S01]  /*c980*/  F2FP.SATFINITE.E4M3.F32.PACK_AB_MERGE_C R227, RZ, R227, RZ ;  /* 0x000000e3ffe3723e */ /* 0x000fe200048070ff */
[----:B------:R-:W-:Y:S01]  /*c990*/  FMUL R224, R224, UR18 ;  /* 0x00000012e0e07c20 */ /* 0x000fe20008400000 */
[----:B------:R-:W-:-:S03]  /*c9a0*/  F2FP.SATFINITE.E4M3.F32.PACK_AB_MERGE_C R225, RZ, R225, RZ ;  /* 0x000000e1ffe1723e */ /* 0x000fc600048070ff */
[----:B------:R1:W-:Y:S01]  /*c9b0*/  @!P2 STG.E.U8 desc[UR24][R24.64], R29 ;  /* 0x0000001d1800a986 */ /* 0x0003e2000c101118 */
[----:B------:R-:W-:-:S03]  /*c9c0*/  F2FP.SATFINITE.E4M3.F32.PACK_AB_MERGE_C R31, RZ, R224, RZ ;  /* 0x000000e0ff1f723e */ /* 0x000fc600048070ff */
[----:B------:R2:W-:Y:S04]  /*c9d0*/  @!P3 STG.E.U8 desc[UR24][R24.64+0x1], R227 ;  /* 0x000001e31800b986 */ /* 0x0005e8000c101118 */
[----:B------:R3:W-:Y:S01]  /*c9e0*/  @!P4 STG.E.U8 desc[UR24][R26.64+0x1], R225 ;  /* 0x000001e11a00c986 */ /* 0x0007e2000c101118 */
[----:B-1----:R-:W-:-:S03]  /*c9f0*/  F2FP.SATFINITE.E4M3.F32.PACK_AB_MERGE_C R29, RZ, R226, RZ ;  /* 0x000000e2ff1d723e */ /* 0x002fc600048070ff */
[----:B--2---:R-:W2:Y:S01]  /*ca00*/  LDL.LU R227, [R1+0xc] ;  /* 0x00000c0001e37983 */ /* 0x004ea20000300800 */
[C---:B------:R-:W-:Y:S01]  /*ca10*/  ISETP.LT.OR P3, PT, R34.reuse, 0x1, !P0 ;  /* 0x000000012200780c */ /* 0x040fe20004761670 */
[----:B------:R-:W-:Y:S01]  /*ca20*/  FMUL R223, R223, UR18 ;  /* 0x00000012dfdf7c20 */ /* 0x000fe20008400000 */
[C---:B------:R-:W-:Y:S01]  /*ca30*/  ISETP.LT.OR P5, PT, R34.reuse, 0x9, !P1 ;  /* 0x000000092200780c */ /* 0x040fe20004fa1670 */
[----:B------:R-:W4:Y:S01]  /*ca40*/  LDL.LU R226, [R1+0x8] ;  /* 0x0000080001e27983 */ /* 0x000f220000300800 */
[C---:B------:R-:W-:Y:S02]  /*ca50*/  ISETP.LT.OR P6, PT, R34.reuse, 0xa, !P1 ;  /* 0x0000000a2200780c */ /* 0x040fe40004fc1670 */
[----:B------:R-:W-:Y:S01]  /*ca60*/  ISETP.LT.OR P2, PT, R34, 0x9, !P0 ;  /* 0x000000092200780c */ /* 0x000fe20004741670 */
[----:B------:R-:W2:Y:S04]  /*ca70*/  LDL.LU R224, [R1+0x4] ;  /* 0x0000040001e07983 */ /* 0x000ea80000300800 */
[----:B---3--:R-:W3:Y:S01]  /*ca80*/  LDL.LU R225, [R1] ;  /* 0x0000000001e17983 */ /* 0x008ee20000300800 */
[----:B------:R-:W-:Y:S01]  /*ca90*/  FMUL R222, R222, UR18 ;  /* 0x00000012dede7c20 */ /* 0x000fe20008400000 */
[----:B------:R-:W-:-:S04]  /*caa0*/  F2FP.SATFINITE.E4M3.F32.PACK_AB_MERGE_C R223, RZ, R223, RZ ;  /* 0x000000dfffdf723e */ /* 0x000fc800048070ff */
[----:B------:R-:W-:Y:S01]  /*cab0*/  F2FP.SATFINITE.E4M3.F32.PACK_AB_MERGE_C R33, RZ, R222, RZ ;  /* 0x000000deff21723e */ /* 0x000fe200048070ff */
[----:B------:R1:W-:Y:S01]  /*cac0*/  @!P3 STG.E.U8 desc[UR24][R26.64], R29 ;  /* 0x0000001d1a00b986 */ /* 0x0003e2000c101118 */
[----:B------:R-:W-:-:S03]  /*cad0*/  ISETP.LT.OR P3, PT, R34, 0xa, !P0 ;  /* 0x0000000a2200780c */ /* 0x000fc60004761670 */
[----:B------:R0:W-:Y:S01]  /*cae0*/  @!P5 STG.E.U8 desc[UR24][R24.64+0x8], R31 ;  /* 0x0000081f1800d986 */ /* 0x0001e2000c101118 */
[----:B------:R-:W-:-:S03]  /*caf0*/  ISETP.LT.OR P4, PT, R34, 0x12, !P1 ;  /* 0x000000122200780c */ /* 0x000fc60004f81670 */
[----:B------:R-:W-:Y:S01]  /*cb00*/  @!P6 STG.E.U8 desc[UR24][R24.64+0x9], R223 ;  /* 0x000009df1800e986 */ /* 0x000fe2000c101118 */
[----:B------:R-:W-:-:S03]  /*cb10*/  ISETP.LT.OR P5, PT, R34, 0x11, !P0 ;  /* 0x000000112200780c */ /* 0x000fc600047a1670 */
[----:B------:R-:W-:Y:S01]  /*cb20*/  @!P2 STG.E.U8 desc[UR24][R26.64+0x8], R33 ;  /* 0x000008211a00a986 */ /* 0x000fe2000c101118 */
[C---:B------:R-:W-:Y:S01]  /*cb30*/  ISETP.LT.OR P2, PT, R34.reuse, 0x11, !P1 ;  /* 0x000000112200780c */ /* 0x040fe20004f41670 */
[----:B------:R-:W-:Y:S01]  /*cb40*/  FMUL R221, R221, UR18 ;  /* 0x00000012dddd7c20 */ /* 0x000fe20008400000 */
[----:B------:R-:W-:Y:S01]  /*cb50*/  ISETP.LT.OR P6, PT, R34, 0x12, !P0 ;  /* 0x000000122200780c */ /* 0x000fe200047c1670 */
[----:B------:R-:W-:Y:S01]  /*cb60*/  FMUL R220, R220, UR18 ;  /* 0x00000012dcdc7c20 */ /* 0x000fe20008400000 */
[----:B------:R-:W-:Y:S01]  /*cb70*/  FMUL R219, R219, UR18 ;  /* 0x00000012dbdb7c20 */ /* 0x000fe20008400000 */
[----:B------:R-:W-:Y:S01]  /*cb80*/  FMUL R218, R218, UR18 ;  /* 0x00000012dada7c20 */ /* 0x000fe20008400000 */
[----:B------:R-:W-:Y:S01]  /*cb90*/  FMUL R217, R217, UR18 ;  /* 0x00000012d9d97c20 */ /* 0x000fe20008400000 */
[----:B------:R-:W-:Y:S01]  /*cba0*/  F2FP.SATFINITE.E4M3.F32.PACK_AB_MERGE_C R221, RZ, R221, RZ ;  /* 0x000000ddffdd723e */ /* 0x000fe200048070ff */
[----:B------:R-:W-:Y:S01]  /*cbb0*/  FMUL R216, R216, UR18 ;  /* 0x00000012d8d87c20 */ /* 0x000fe20008400000 */
[----:B-1----:R-:W-:Y:S01]  /*cbc0*/  F2FP.SATFINITE.E4M3.F32.PACK_AB_MERGE_C R29, RZ, R220, RZ ;  /* 0x000000dcff1d723e */ /* 0x002fe200048070ff */
[----:B------:R-:W-:Y:S01]  /*cbd0*/  FMUL R215, R215, UR18 ;  /* 0x00000012d7d77c20 */ /* 0x000fe20008400000 */
[----:B------:R-:W-:Y:S01]  /*cbe0*/  F2FP.SATFINITE.E4M3.F32.PACK_AB_MERGE_C R219, RZ, R219, RZ ;  /* 0x000000dbffdb723e */ /* 0x000fe200048070ff */
[----:B------:R-:W-:Y:S01]  /*cbf0*/  FMUL R214, R214, UR18 ;  /* 0x00000012d6d67c20 */ /* 0x000fe20008400000 */
[----:B0-----:R-:W-:Y:S01]  /*cc00*/  F2FP.SATFINITE.E4M3.F32.PACK_AB_MERGE_C R31, RZ, R218, RZ ;  /* 0x000000daff1f723e */ /* 0x001fe200048070ff */
[----:B------:R-:W-:Y:S01]  /*cc10*/  FMUL R213, R213, UR18 ;  /* 0x00000012d5d57c20 */ /* 0x000fe20008400000 */
[----:B------:R-:W-:Y:S01]  /*cc20*/  F2FP.SATFINITE.E4M3.F32.PACK_AB_MERGE_C R217, RZ, R217, RZ ;  /* 0x000000d9ffd9723e */ /* 0x000fe200048070ff */
[----:B------:R-:W-:Y:S01]  /*cc30*/  @!P3 STG.E.U8 desc[UR24][R26.64+0x9], R221 ;  /* 0x000009dd1a00b986 */ /* 0x000fe2000c101118 */
[----:B------:R-:W-:-:S03]  /*cc40*/  ISETP.LT.OR P3, PT, R34, 0x19, !P1 ;  /* 0x000000192200780c */ /* 0x000fc60004f61670 */
[----:B------:R0:W-:Y:S01]  /*cc50*/  @!P2 STG.E.U8 desc[UR24][R24.64+0x10], R29 ;  /* 0x0000101d1800a986 */ /* 0x0001e2000c101118 */
[----:B------:R-:W-:-:S03]  /*cc60*/  ISETP.LT.OR P2, PT, R34, 0x21, !P1 ;  /* 0x000000212200780c */ /* 0x000fc60004f41670 */
[----:B------:R-:W-:Y:S01]  /*cc70*/  @!P4 STG.E.U8 desc[UR24][R24.64+0x11], R219 ;  /* 0x000011db1800c986 */ /* 0x000fe2000c101118 */
[----:B------:R-:W-:-:S03]  /*cc80*/  ISETP.LT.OR P4, PT, R34, 0x1a, !P1 ;  /* 0x0000001a2200780c */ /* 0x000fc60004f81670 */
[----:B------:R1:W-:Y:S01]  /*cc90*/  @!P5 STG.E.U8 desc[UR24][R26.64+0x10], R31 ;  /* 0x0000101f1a00d986 */ /* 0x0003e2000c101118 */
[----:B------:R-:W-:-:S03]  /*cca0*/  ISETP.LT.OR P5, PT, R34, 0x19, !P0 ;  /* 0x000000192200780c */ /* 0x000fc600047a1670 */
[----:B------:R-:W-:Y:S01]  /*ccb0*/  @!P6 STG.E.U8 desc[UR24][R26.64+0x11], R217 ;  /* 0x000011d91a00e986 */ /* 0x000fe2000c101118 */
[----:B------:R-:W-:Y:S01]  /*ccc0*/  ISETP.LT.OR P6, PT, R34, 0x1a, !P0 ;  /* 0x0000001a2200780c */ /* 0x000fe200047c1670 */
[----:B------:R-:W-:Y:S01]  /*ccd0*/  FMUL R212, R212, UR18 ;  /* 0x00000012d4d47c20 */ /* 0x000fe20008400000 */
[----:B0-----:R-:W-:Y:S01]  /*cce0*/  F2FP.SATFINITE.E4M3.F32.PACK_AB_MERGE_C R29, RZ, R216, RZ ;  /* 0x000000d8ff1d723e */ /* 0x001fe200048070ff */
[----:B------:R-:W-:Y:S01]  /*ccf0*/  FMUL R211, R211, UR18 ;  /* 0x00000012d3d37c20 */ /* 0x000fe20008400000 */
[----:B------:R-:W-:Y:S01]  /*cd00*/  F2FP.SATFINITE.E4M3.F32.PACK_AB_MERGE_C R215, RZ, R215, RZ ;  /* 0x000000d7ffd7723e */ /* 0x000fe200048070ff */
[----:B------:R-:W-:Y:S01]  /*cd10*/  FMUL R210, R210, UR18 ;  /* 0x00000012d2d27c20 */ /* 0x000fe20008400000 */
[----:B------:R-:W-:Y:S01]  /*cd20*/  F2FP.SATFINITE.E4M3.F32.PACK_AB_MERGE_C R213, RZ, R213, RZ ;  /* 0x000000d5ffd5723e */ /* 0x000fe200048070ff */
[----:B------:R-:W-:Y:S01]  /*cd30*/  FMUL R209, R209, UR18 ;  /* 0x00000012d1d17c20 */ /* 0x000fe20008400000 */
[----:B-1----:R-:W-:Y:S01]  /*cd40*/  F2FP.SATFINITE.E4M3.F32.PACK_AB_MERGE_C R31, RZ, R214, RZ ;  /* 0x000000d6ff1f723e */ /* 0x002fe200048070ff */
[----:B------:R-:W-:Y:S01]  /*cd50*/  FMUL R208, R208, UR18 ;  /* 0x00000012d0d07c20 */ /* 0x000fe20008400000 */
[----:B------:R-:W-:Y:S01]  /*cd60*/  F2FP.SATFINITE.E4M3.F32.PACK_AB_MERGE_C R33, RZ, R212, RZ ;  /* 0x000000d4ff21723e */ /* 0x000fe200048070ff */
[----:B------:R0:W-:Y:S01]  /*cd70*/  @!P3 STG.E.U8 desc[UR24][R24.64+0x18], R29 ;  /* 0x0000181d1800b986 */ /* 0x0001e2000c101118 */
[----:B------:R-:W-:-:S03]  /*cd80*/  ISETP.LT.OR P3, PT, R34, 0x22, !P1 ;  /* 0x000000222200780c */ /* 0x000fc60004f61670 */
[----:B------:R-:W-:Y:S01]  /*cd90*/  @!P4 STG.E.U8 desc[UR24][R24.64+0x19], R215 ;  /* 0x000019d71800c986 */ /* 0x000fe2000c101118 */
[----:B------:R-:W-:-:S03]  /*cda0*/  ISETP.LT.OR P4, PT, R34, 0x22, !P0 ;  /* 0x000000222200780c */ /* 0x000fc60004781670 */
[----:B------:R1:W-:Y:S01]  /*cdb0*/  @!P5 STG.E.U8 desc[UR24][R26.64+0x18], R31 ;  /* 0x0000181f1a00d986 */ /* 0x0003e2000c101118 */
[----:B------:R-:W-:-:S03]  /*cdc0*/  ISETP.LT.OR P5, PT, R34, 0x29, !P1 ;  /* 0x000000292200780c */ /* 0x000fc60004fa1670 */
[----:B------:R-:W-:Y:S01]  /*cdd0*/  @!P6 STG.E.U8 desc[UR24][R26.64+0x19], R213 ;  /* 0x000019d51a00e986 */ /* 0x000fe2000c101118 */
[----:B------:R-:W-:-:S03]  /*cde0*/  ISETP.LT.OR P6, PT, R34, 0x2a, !P1 ;  /* 0x0000002a2200780c */ /* 0x000fc60004fc1670 */
[----:B------:R-:W-:Y:S01]  /*cdf0*/  @!P2 STG.E.U8 desc[UR24][R24.64+0x20], R33 ;  /* 0x000020211800a986 */ /* 0x000fe2000c101118 */
[----:B------:R-:W-:Y:S01]  /*ce00*/  ISETP.LT.OR P2, PT, R34, 0x21, !P0 ;  /* 0x000000212200780c */ /* 0x000fe20004741670 */
[----:B------:R-:W-:Y:S01]  /*ce10*/  FMUL R207, R207, UR18 ;  /* 0x00000012cfcf7c20 */ /* 0x000fe20008400000 */
[----:B------:R-:W-:Y:S01]  /*ce20*/  F2FP.SATFINITE.E4M3.F32.PACK_AB_MERGE_C R211, RZ, R211, RZ ;  /* 0x000000d3ffd3723e */ /* 0x000fe200048070ff */
[----:B------:R-:W-:Y:S01]  /*ce30*/  FMUL R206, R206, UR18 ;  /* 0x00000012cece7c20 */ /* 0x000fe20008400000 */
[----:B0-----:R-:W-:Y:S01]  /*ce40*/  F2FP.SATFINITE.E4M3.F32.PACK_AB_MERGE_C R29, RZ, R210, RZ ;  /* 0x000000d2ff1d723e */ /* 0x001fe200048070ff */
[----:B------:R-:W-:Y:S01]  /*ce50*/  FMUL R205, R205, UR18 ;  /* 0x00000012cdcd7c20 */ /* 0x000fe20008400000 */
[----:B------:R-:W-:Y:S01]  /*ce60*/  F2FP.SATFINITE.E4M3.F32.PACK_AB_MERGE_C R209, RZ, R209, RZ ;  /* 0x000000d1ffd1723e */ /* 0x000fe200048070ff */
[----:B------:R-:W-:Y:S01]  /*ce70*/  FMUL R204, R204, UR18 ;  /* 0x00000012cccc7c20 */ /* 0x000fe20008400000 */
[----:B-1----:R-:W-:Y:S01]  /*ce80*/  F2FP.SATFINITE.E4M3.F32.PACK_AB_MERGE_C R31, RZ, R208, RZ ;  /* 0x000000d0ff1f723e */ /* 0x002fe200048070ff */
        /* <DEDUP_REMOVED lines=244> */
[----:B------:R-:W-:Y:S01]  /*ddd0*/  @!P2 STG.E.U8 desc[UR24][R26.64+0x98], R29 ;  /* 0x0000981d1a00a986 */ /* 0x000fe2000c101118 */
[----:B------:R-:W-:-:S03]  /*dde0*/  ISETP.LT.OR P2, PT, R34, 0xa9, !P0 ;  /* 0x000000a92200780c */ /* 0x000fc60004741670 */
[----:B------:R0:W-:Y:S01]  /*ddf0*/  @!P4 STG.E.U8 desc[UR24][R26.64+0x99], R21 ;  /* 0x000099151a00c986 */ /* 0x0001e2000c101118 */
[----:B------:R-:W-:-:S03]  /*de00*/  ISETP.LT.OR P4, PT, R34, 0xa2, !P0 ;  /* 0x000000a22200780c */ /* 0x000fc60004781670 */
[----:B------:R-:W-:Y:S01]  /*de10*/  @!P5 STG.E.U8 desc[UR24][R24.64+0xa0], R31 ;  /* 0x0000a01f1800d986 */ /* 0x000fe2000c101118 */
[----:B------:R-:W-:-:S03]  /*de20*/  ISETP.LT.OR P5, PT, R34, 0xa9, !P1 ;  /* 0x000000a92200780c */ /* 0x000fc60004fa1670 */
[----:B------:R1:W-:Y:S01]  /*de30*/  @!P6 STG.E.U8 desc[UR24][R24.64+0xa1], R19 ;  /* 0x0000a1131800e986 */ /* 0x0003e2000c101118 */
        /* <DEDUP_REMOVED lines=8> */
[----:B------:R-:W-:Y:S01]  /*dec0*/  F2FP.SATFINITE.E4M3.F32.PACK_AB_MERGE_C R23, RZ, R14, RZ ;  /* 0x0000000eff17723e */ /* 0x000fe200048070ff */
[----:B------:R-:W-:Y:S01]  /*ded0*/  FMUL R9, R9, UR18 ;  /* 0x0000001209097c20 */ /* 0x000fe20008400000 */
[----:B------:R-:W-:Y:S01]  /*dee0*/  FMUL R10, R10, UR18 ;  /* 0x000000120a0a7c20 */ /* 0x000fe20008400000 */
[----:B-1----:R-:W-:Y:S01]  /*def0*/  F2FP.SATFINITE.E4M3.F32.PACK_AB_MERGE_C R19, RZ, R16, RZ ;  /* 0x00000010ff13723e */ /* 0x002fe200048070ff */
[----:B------:R-:W-:Y:S01]  /*df00*/  @!P3 STG.E.U8 desc[UR24][R26.64+0xa0], R21 ;  /* 0x0000a0151a00b986 */ /* 0x000fe2000c101118 */
[----:B------:R-:W-:-:S03]  /*df10*/  ISETP.LT.OR P3, PT, R34, 0xaa, !P0 ;  /* 0x000000aa2200780c */ /* 0x000fc60004761670 */
[----:B------:R-:W-:Y:S01]  /*df20*/  @!P4 STG.E.U8 desc[UR24][R26.64+0xa1], R17 ;  /* 0x0000a1111a00c986 */ /* 0x000fe2000c101118 */
[----:B------:R-:W-:-:S03]  /*df30*/  ISETP.LT.OR P4, PT, R34, 0xb2, !P1 ;  /* 0x000000b22200780c */ /* 0x000fc60004f81670 */
[----:B------:R-:W-:Y:S04]  /*df40*/  @!P5 STG.E.U8 desc[UR24][R24.64+0xa8], R19 ;  /* 0x0000a8131800d986 */ /* 0x000fe8000c101118 */
[----:B------:R0:W-:Y:S01]  /*df50*/  @!P6 STG.E.U8 desc[UR24][R24.64+0xa9], R15 ;  /* 0x0000a90f1800e986 */ /* 0x0001e2000c101118 */
[----:B------:R-:W-:-:S03]  /*df60*/  ISETP.LT.OR P6, PT, R34, 0xb2, !P0 ;  /* 0x000000b22200780c */ /* 0x000fc600047c1670 */
[----:B------:R-:W-:Y:S01]  /*df70*/  @!P2 STG.E.U8 desc[UR24][R26.64+0xa8], R23 ;  /* 0x0000a8171a00a986 */ /* 0x000fe2000c101118 */
[C---:B------:R-:W-:Y:S02]  /*df80*/  ISETP.LT.OR P2, PT, R34.reuse, 0xb1, !P1 ;  /* 0x000000b12200780c */ /* 0x040fe40004f41670 */
[----:B------:R-:W-:Y:S01]  /*df90*/  ISETP.LT.OR P5, PT, R34, 0xb1, !P0 ;  /* 0x000000b12200780c */ /* 0x000fe200047a1670 */
[----:B------:R-:W-:Y:S01]  /*dfa0*/  FMUL R8, R8, UR18 ;  /* 0x0000001208087c20 */ /* 0x000fe20008400000 */
[----:B------:R-:W-:Y:S01]  /*dfb0*/  F2FP.SATFINITE.E4M3.F32.PACK_AB_MERGE_C R13, RZ, R13, RZ ;  /* 0x0000000dff0d723e */ /* 0x000fe200048070ff */
[----:B------:R-:W-:Y:S01]  /*dfc0*/  FMUL R7, R7, UR18 ;  /* 0x0000001207077c20 */ /* 0x000fe20008400000 */
[----:B------:R-:W-:Y:S01]  /*dfd0*/  F2FP.SATFINITE.E4M3.F32.PACK_AB_MERGE_C R11, RZ, R11, RZ ;  /* 0x0000000bff0b723e */ /* 0x000fe200048070ff */
[----:B-----5:R-:W-:Y:S01]  /*dfe0*/  FMUL R5, R5, UR18 ;  /* 0x0000001205057c20 */ /* 0x020fe20008400000 */
[----:B0-----:R-:W-:Y:S01]  /*dff0*/  F2FP.SATFINITE.E4M3.F32.PACK_AB_MERGE_C R15, RZ, R12, RZ ;  /* 0x0000000cff0f723e */ /* 0x001fe200048070ff */
[----:B------:R-:W4:Y:S01]  /*e000*/  LDL.LU R222, [R1+0x18] ;  /* 0x0000180001de7983 */ /* 0x000f220000300800 */
[----:B------:R-:W-:-:S03]  /*e010*/  F2FP.SATFINITE.E4M3.F32.PACK_AB_MERGE_C R9, RZ, R9, RZ ;  /* 0x00000009ff09723e */ /* 0x000fc600048070ff */
[----:B------:R-:W-:Y:S01]  /*e020*/  @!P3 STG.E.U8 desc[UR24][R26.64+0xa9], R13 ;  /* 0x0000a90d1a00b986 */ /* 0x000fe2000c101118 */
[----:B------:R-:W-:Y:S02]  /*e030*/  F2FP.SATFINITE.E4M3.F32.PACK_AB_MERGE_C R17, RZ, R10, RZ ;  /* 0x0000000aff11723e */ /* 0x000fe400048070ff */
[C---:B------:R-:W-:Y:S01]  /*e040*/  ISETP.LT.OR P3, PT, R34.reuse, 0xb9, !P1 ;  /* 0x000000b92200780c */ /* 0x040fe20004f61670 */
[----:B------:R-:W-:Y:S04]  /*e050*/  @!P2 STG.E.U8 desc[UR24][R24.64+0xb0], R15 ;  /* 0x0000b00f1800a986 */ /* 0x000fe8000c101118 */
[----:B------:R0:W-:Y:S01]  /*e060*/  @!P4 STG.E.U8 desc[UR24][R24.64+0xb1], R11 ;  /* 0x0000b10b1800c986 */ /* 0x0001e2000c101118 */
[----:B------:R-:W-:-:S03]  /*e070*/  ISETP.LT.OR P4, PT, R34, 0xba, !P1 ;  /* 0x000000ba2200780c */ /* 0x000fc60004f81670 */
[----:B------:R1:W-:Y:S01]  /*e080*/  @!P6 STG.E.U8 desc[UR24][R26.64+0xb1], R9 ;  /* 0x0000b1091a00e986 */ /* 0x0003e2000c101118 */
[----:B------:R-:W-:-:S03]  /*e090*/  ISETP.LT.OR P6, PT, R34, 0xba, !P0 ;  /* 0x000000ba2200780c */ /* 0x000fc600047c1670 */
[----:B------:R-:W-:Y:S01]  /*e0a0*/  @!P5 STG.E.U8 desc[UR24][R26.64+0xb0], R17 ;  /* 0x0000b0111a00d986 */ /* 0x000fe2000c101118 */
[----:B------:R-:W-:Y:S01]  /*e0b0*/  ISETP.LT.OR P5, PT, R34, 0xb9, !P0 ;  /* 0x000000b92200780c */ /* 0x000fe200047a1670 */
[----:B------:R-:W-:Y:S01]  /*e0c0*/  FMUL R6, R6, UR18 ;  /* 0x0000001206067c20 */ /* 0x000fe20008400000 */
[----:B------:R-:W-:Y:S01]  /*e0d0*/  F2FP.SATFINITE.E4M3.F32.PACK_AB_MERGE_C R7, RZ, R7, RZ ;  /* 0x00000007ff07723e */ /* 0x000fe200048070ff */
[----:B------:R-:W4:Y:S01]  /*e0e0*/  LDL.LU R223, [R1+0x14] ;  /* 0x0000140001df7983 */ /* 0x000f220000300800 */
[----:B0-----:R-:W-:Y:S01]  /*e0f0*/  F2FP.SATFINITE.E4M3.F32.PACK_AB_MERGE_C R11, RZ, R8, RZ ;  /* 0x00000008ff0b723e */ /* 0x001fe200048070ff */
[----:B------:R-:W-:Y:S01]  /*e100*/  FMUL R4, R4, UR18 ;  /* 0x0000001204047c20 */ /* 0x000fe20008400000 */
[----:B------:R-:W-:Y:S01]  /*e110*/  F2FP.SATFINITE.E4M3.F32.PACK_AB_MERGE_C R5, RZ, R5, RZ ;  /* 0x00000005ff05723e */ /* 0x000fe200048070ff */
[----:B------:R-:W4:Y:S01]  /*e120*/  LDL.LU R220, [R1+0x10] ;  /* 0x0000100001dc7983 */ /* 0x000f220000300800 */
[----:B------:R-:W-:Y:S01]  /*e130*/  FMUL R3, R3, UR18 ;  /* 0x0000001203037c20 */ /* 0x000fe20008400000 */
[----:B-1----:R-:W-:-:S02]  /*e140*/  F2FP.SATFINITE.E4M3.F32.PACK_AB_MERGE_C R9, RZ, R6, RZ ;  /* 0x00000006ff09723e */ /* 0x002fc400048070ff */
[----:B------:R-:W-:Y:S01]  /*e150*/  @!P3 STG.E.U8 desc[UR24][R24.64+0xb8], R11 ;  /* 0x0000b80b1800b986 */ /* 0x000fe2000c101118 */
[----:B------:R-:W-:Y:S01]  /*e160*/  F2FP.SATFINITE.E4M3.F32.PACK_AB_MERGE_C R13, RZ, R4, RZ ;  /* 0x00000004ff0d723e */ /* 0x000fe200048070ff */
[----:B------:R-:W-:Y:S02]  /*e170*/  FMUL R0, R0, UR18 ;  /* 0x0000001200007c20 */ /* 0x000fe40008400000 */
[----:B------:R-:W-:Y:S01]  /*e180*/  @!P4 STG.E.U8 desc[UR24][R24.64+0xb9], R7 ;  /* 0x0000b9071800c986 */ /* 0x000fe2000c101118 */
[----:B---3--:R-:W-:Y:S01]  /*e190*/  FMUL R4, R225, UR18 ;  /* 0x00000012e1047c20 */ /* 0x008fe20008400000 */
[----:B------:R-:W-:Y:S02]  /*e1a0*/  FMUL R2, R2, UR18 ;  /* 0x0000001202027c20 */ /* 0x000fe40008400000 */
[----:B------:R0:W-:Y:S04]  /*e1b0*/  @!P6 STG.E.U8 desc[UR24][R26.64+0xb9], R5 ;  /* 0x0000b9051a00e986 */ /* 0x0001e8000c101118 */
[----:B------:R-:W3:Y:S04]  /*e1c0*/  LDL.LU R225, [R1+0x1c] ;  /* 0x00001c0001e17983 */ /* 0x000ee80000300800 */
[----:B------:R1:W-:Y:S01]  /*e1d0*/  @!P5 STG.E.U8 desc[UR24][R26.64+0xb8], R9 ;  /* 0x0000b8091a00d986 */ /* 0x0003e2000c101118 */
[----:B0-----:R-:W-:Y:S01]  /*e1e0*/  F2FP.SATFINITE.E4M3.F32.PACK_AB_MERGE_C R5, RZ, R3, RZ ;  /* 0x00000003ff05723e */ /* 0x001fe200048070ff */
[----:B--2---:R-:W-:-:S02]  /*e1f0*/  FMUL R3, R224, UR18 ;  /* 0x00000012e0037c20 */ /* 0x004fc40008400000 */
[----:B------:R-:W2:Y:S01]  /*e200*/  LDL.LU R224, [R1+0x20] ;  /* 0x0000200001e07983 */ /* 0x000ea20000300800 */
[----:B------:R-:W-:Y:S01]  /*e210*/  F2FP.SATFINITE.E4M3.F32.PACK_AB_MERGE_C R7, RZ, R2, RZ ;  /* 0x00000002ff07723e */ /* 0x000fe200048070ff */
[----:B------:R-:W-:Y:S02]  /*e220*/  FMUL R2, R227, UR18 ;  /* 0x00000012e3027c20 */ /* 0x000fe40008400000 */
[----:B------:R-:W2:Y:S01]  /*e230*/  LDL.LU R218, [R1+0x24] ;  /* 0x0000240001da7983 */ /* 0x000ea20000300800 */
[----:B-1----:R-:W-:Y:S01]  /*e240*/  F2FP.SATFINITE.E4M3.F32.PACK_AB_MERGE_C R9, RZ, R0, RZ ;  /* 0x00000000ff09723e */ /* 0x002fe200048070ff */
[----:B----4-:R-:W-:Y:S02]  /*e250*/  FMUL R0, R226, UR18 ;  /* 0x00000012e2007c20 */ /* 0x010fe40008400000 */
[----:B------:R-:W4:Y:S04]  /*e260*/  LDL.LU R226, [R1+0x28] ;  /* 0x0000280001e27983 */ /* 0x000f280000300800 */
[----:B------:R-:W4:Y:S01]  /*e270*/  LDL.LU R227, [R1+0x2c] ;  /* 0x00002c0001e37983 */ /* 0x000f220000300800 */
[----:B------:R-:W-:-:S02]  /*e280*/  ISETP.LT.OR P2, PT, R34, 0xc1, !P1 ;  /* 0x000000c12200780c */ /* 0x000fc40004f41670 */
[C---:B------:R-:W-:Y:S02]  /*e290*/  ISETP.LT.OR P3, PT, R34.reuse, 0xc2, !P1 ;  /* 0x000000c22200780c */ /* 0x040fe40004f61670 */
[C---:B------:R-:W-:Y:S02]  /*e2a0*/  ISETP.LT.OR P4, PT, R34.reuse, 0xc2, !P0 ;  /* 0x000000c22200780c */ /* 0x040fe40004781670 */
[----:B------:R-:W-:-:S07]  /*e2b0*/  ISETP.LT.OR P6, PT, R34, 0xca, !P1 ;  /* 0x000000ca2200780c */ /* 0x000fce0004fc1670 */
[----:B------:R0:W-:Y:S01]  /*e2c0*/  @!P2 STG.E.U8 desc[UR24][R24.64+0xc0], R13 ;  /* 0x0000c00d1800a986 */ /* 0x0001e2000c101118 */
[C---:B------:R-:W-:Y:S02]  /*e2d0*/  ISETP.LT.OR P2, PT, R34.reuse, 0xc1, !P0 ;  /* 0x000000c12200780c */ /* 0x040fe40004741670 */
[C---:B------:R-:W-:Y:S01]  /*e2e0*/  ISETP.LT.OR P5, PT, R34.reuse, 0xc9, !P1 ;  /* 0x000000c92200780c */ /* 0x040fe20004fa1670 */
[----:B------:R1:W-:Y:S01]  /*e2f0*/  @!P3 STG.E.U8 desc[UR24][R24.64+0xc1], R5 ;  /* 0x0000c1051800b986 */ /* 0x0003e2000c101118 */
[----:B------:R-:W-:-:S03]  /*e300*/  ISETP.LT.OR P3, PT, R34, 0xc9, !P0 ;  /* 0x000000c92200780c */ /* 0x000fc60004761670 */
[----:B------:R-:W-:Y:S01]  /*e310*/  @!P4 STG.E.U8 desc[UR24][R26.64+0xc1], R9 ;  /* 0x0000c1091a00c986 */ /* 0x000fe2000c101118 */
[----:B------:R-:W-:Y:S02]  /*e320*/  ISETP.LT.OR P4, PT, R34, 0xca, !P0 ;  /* 0x000000ca2200780c */ /* 0x000fe40004781670 */
[----:B0-----:R-:W-:Y:S02]  /*e330*/  F2FP.SATFINITE.E4M3.F32.PACK_AB_MERGE_C R13, RZ, R3, RZ ;  /* 0x00000003ff0d723e */ /* 0x001fe400048070ff */
[----:B-1----:R-:W-:Y:S01]  /*e340*/  F2FP.SATFINITE.E4M3.F32.PACK_AB_MERGE_C R5, RZ, R0, RZ ;  /* 0x00000000ff05723e */ /* 0x002fe200048070ff */
[----:B------:R0:W-:Y:S01]  /*e350*/  @!P2 STG.E.U8 desc[UR24][R26.64+0xc0], R7 ;  /* 0x0000c0071a00a986 */ /* 0x0001e2000c101118 */
[----:B------:R-:W-:-:S03]  /*e360*/  F2FP.SATFINITE.E4M3.F32.PACK_AB_MERGE_C R11, RZ, R4, RZ ;  /* 0x00000004ff0b723e */ /* 0x000fc600048070ff */
[----:B------:R1:W-:Y:S04]  /*e370*/  @!P6 STG.E.U8 desc[UR24][R24.64+0xc9], R13 ;  /* 0x0000c90d1800e986 */ /* 0x0003e8000c101118 */
[----:B------:R-:W-:Y:S01]  /*e380*/  @!P5 STG.E.U8 desc[UR24][R24.64+0xc8], R11 ;  /* 0x0000c80b1800d986 */ /* 0x000fe2000c101118 */
[----:B0-----:R-:W-:-:S03]  /*e390*/  F2FP.SATFINITE.E4M3.F32.PACK_AB_MERGE_C R7, RZ, R2, RZ ;  /* 0x00000002ff07723e */ /* 0x001fc600048070ff */
[----:B------:R0:W-:Y:S04]  /*e3a0*/  @!P3 STG.E.U8 desc[UR24][R26.64+0xc8], R5 ;  /* 0x0000c8051a00b986 */ /* 0x0001e8000c101118 */
[----:B------:R2:W-:Y:S01]  /*e3b0*/  @!P4 STG.E.U8 desc[UR24][R26.64+0xc9], R7 ;  /* 0x0000c9071a00c986 */ /* 0x0005e2000c101118 */
[----:B------:R-:W-:-:S05]  /*e3c0*/  FMUL R0, R222, UR18 ;  /* 0x00000012de007c20 */ /* 0x000fca0008400000 */
[----:B-1----:R-:W-:Y:S01]  /*e3d0*/  F2FP.SATFINITE.E4M3.F32.PACK_AB_MERGE_C R13, RZ, R0, RZ ;  /* 0x00000000ff0d723e */ /* 0x002fe200048070ff */
[----:B------:R-:W-:Y:S01]  /*e3e0*/  FMUL R4, R223, UR18 ;  /* 0x00000012df047c20 */ /* 0x000fe20008400000 */
[----:B------:R-:W-:Y:S02]  /*e3f0*/  FMUL R3, R220, UR18 ;  /* 0x00000012dc037c20 */ /* 0x000fe40008400000 */
[----:B------:R-:W4:Y:S04]  /*e400*/  LDL.LU R220, [R1+0x30] ;  /* 0x0000300001dc7983 */ /* 0x000f280000300800 */
[----:B------:R-:W4:Y:S04]  /*e410*/  LDL.LU R223, [R1+0x34] ;  /* 0x0000340001df7983 */ /* 0x000f280000300800 */
[----:B------:R-:W4:Y:S01]  /*e420*/  LDL.LU R222, [R1+0x38] ;  /* 0x0000380001de7983 */ /* 0x000f220000300800 */
[----:B---3--:R-:W-:-:S03]  /*e430*/  FMUL R0, R225, UR18 ;  /* 0x00000012e1007c20 */ /* 0x008fc60008400000 */
[----:B------:R-:W3:Y:S02]  /*e440*/  LDL.LU R225, [R1+0x3c] ;  /* 0x00003c0001e17983 */ /* 0x000ee40000300800 */
[----:B0-----:R-:W-:Y:S01]  /*e450*/  F2FP.SATFINITE.E4M3.F32.PACK_AB_MERGE_C R5, RZ, R0, RZ ;  /* 0x00000000ff05723e */ /* 0x001fe200048070ff */
[----:B--2---:R-:W-:Y:S02]  /*e460*/  FMUL R2, R224, UR18 ;  /* 0x00000012e0027c20 */ /* 0x004fe40008400000 */
[----:B------:R-:W2:Y:S03]  /*e470*/  LDL.LU R224, [R1+0x40] ;  /* 0x0000400001e07983 */ /* 0x000ea60000300800 */
[----:B------:R-:W-:Y:S01]  /*e480*/  F2FP.SATFINITE.E4M3.F32.PACK_AB_MERGE_C R7, RZ, R2, RZ ;  /* 0x00000002ff07723e */ /* 0x000fe200048070ff */
[----:B----4-:R-:W-:Y:S02]  /*e490*/  FMUL R0, R226, UR18 ;  /* 0x00000012e2007c20 */ /* 0x010fe40008400000 */
[----:B------:R-:W4:Y:S01]  /*e4a0*/  LDL.LU R226, [R1+0x44] ;  /* 0x0000440001e27983 */ /* 0x000f220000300800 */
[----:B------:R-:W-:-:S03]  /*e4b0*/  FMUL R2, R227, UR18 ;  /* 0x00000012e3027c20 */ /* 0x000fc60008400000 */
[----:B------:R-:W4:Y:S01]  /*e4c0*/  LDL.LU R227, [R1+0x48] ;  /* 0x0000480001e37983 */ /* 0x000f220000300800 */
[C---:B------:R-:W-:Y:S02]  /*e4d0*/  ISETP.LT.OR P5, PT, R34.reuse, 0xd1, !P1 ;  /* 0x000000d12200780c */ /* 0x040fe40004fa1670 */
[C---:B------:R-:W-:Y:S01]  /*e4e0*/  ISETP.LT.OR P6, PT, R34.reuse, 0xd2, !P1 ;  /* 0x000000d22200780c */ /* 0x040fe20004fc1670 */
[----:B------:R-:W4:Y:S01]  /*e4f0*/  LDL.LU R221, [R1+0x4c] ;  /* 0x00004c0001dd7983 */ /* 0x000f220000300800 */
[C---:B------:R-:W-:Y:S02]  /*e500*/  ISETP.LT.OR P2, PT, R34.reuse, 0xd1, !P0 ;  /* 0x000000d12200780c */ /* 0x040fe40004741670 */
[----:B------:R-:W-:Y:S02]  /*e510*/  F2FP.SATFINITE.E4M3.F32.PACK_AB_MERGE_C R9, RZ, R3, RZ ;  /* 0x00000003ff09723e */ /* 0x000fe400048070ff */
[----:B------:R-:W-:Y:S02]  /*e520*/  F2FP.SATFINITE.E4M3.F32.PACK_AB_MERGE_C R11, RZ, R4, RZ ;  /* 0x00000004ff0b723e */ /* 0x000fe400048070ff */
[----:B------:R-:W-:-:S03]  /*e530*/  ISETP.LT.OR P3, PT, R34, 0xd2, !P0 ;  /* 0x000000d22200780c */ /* 0x000fc60004761670 */
[----:B------:R-:W-:Y:S01]  /*e540*/  @!P5 STG.E.U8 desc[UR24][R24.64+0xd0], R9 ;  /* 0x0000d0091800d986 */ /* 0x000fe2000c101118 */
[----:B------:R-:W-:-:S03]  /*e550*/  ISETP.LT.OR P4, PT, R34, 0xd9, !P0 ;  /* 0x000000d92200780c */ /* 0x000fc60004781670 */
[----:B------:R0:W-:Y:S01]  /*e560*/  @!P6 STG.E.U8 desc[UR24][R24.64+0xd1], R11 ;  /* 0x0000d10b1800e986 */ /* 0x0001e2000c101118 */
[----:B------:R-:W-:-:S03]  /*e570*/  ISETP.LT.OR P6, PT, R34, 0xda, !P1 ;  /* 0x000000da2200780c */ /* 0x000fc60004fc1670 */
[----:B------:R1:W-:Y:S01]  /*e580*/  @!P2 STG.E.U8 desc[UR24][R26.64+0xd0], R13 ;  /* 0x0000d00d1a00a986 */ /* 0x0003e2000c101118 */
[----:B------:R-:W-:Y:S01]  /*e590*/  ISETP.LT.OR P2, PT, R34, 0xd9, !P1 ;  /* 0x000000d92200780c */ /* 0x000fe20004f41670 */
[----:B------:R-:W-:Y:S02]  /*e5a0*/  FMUL R3, R218, UR18 ;  /* 0x00000012da037c20 */ /* 0x000fe40008400000 */
[----:B------:R-:W4:Y:S01]  /*e5b0*/  LDL.LU R218, [R1+0x50] ;  /* 0x0000500001da7983 */ /* 0x000f220000300800 */
[----:B0-----:R-:W-:-:S03]  /*e5c0*/  F2FP.SATFINITE.E4M3.F32.PACK_AB_MERGE_C R11, RZ, R0, RZ ;  /* 0x00000000ff0b723e */ /* 0x001fc600048070ff */
[----:B------:R0:W-:Y:S01]  /*e5d0*/  @!P3 STG.E.U8 desc[UR24][R26.64+0xd1], R5 ;  /* 0x0000d1051a00b986 */ /* 0x0001e2000c101118 */
[----:B------:R-:W-:Y:S02]  /*e5e0*/  F2FP.SATFINITE.E4M3.F32.PACK_AB_MERGE_C R9, RZ, R3, RZ ;  /* 0x00000003ff09723e */ /* 0x000fe400048070ff */
[----:B-1----:R-:W-:-:S03]  /*e5f0*/  F2FP.SATFINITE.E4M3.F32.PACK_AB_MERGE_C R13, RZ, R2, RZ ;  /* 0x00000002ff0d723e */ /* 0x002fc600048070ff */
[----:B------:R1:W-:Y:S04]  /*e600*/  @!P2 STG.E.U8 desc[UR24][R24.64+0xd8], R7 ;  /* 0x0000d8071800a986 */ /* 0x0003e8000c101118 */
[----:B------:R-:W-:Y:S04]  /*e610*/  @!P6 STG.E.U8 desc[UR24][R24.64+0xd9], R9 ;  /* 0x0000d9091800e986 */ /* 0x000fe8000c101118 */
[----:B------:R1:W-:Y:S01]  /*e620*/  @!P4 STG.E.U8 desc[UR24][R26.64+0xd8], R11 ;  /* 0x0000d80b1a00c986 */ /* 0x0003e2000c101118 */
[----:B------:R-:W-:-:S03]  /*e630*/  FMUL R0, R220, UR18 ;  /* 0x00000012dc007c20 */ /* 0x000fc60008400000 */
[----:B------:R-:W4:Y:S01]  /*e640*/  LDL.LU R220, [R1+0x54] ;  /* 0x0000540001dc7983 */ /* 0x000f220000300800 */
[----:B------:R-:W-:Y:S01]  /*e650*/  FMUL R2, R223, UR18 ;  /* 0x00000012df027c20 */ /* 0x000fe20008400000 */
[----:B0-----:R-:W-:Y:S02]  /*e660*/  F2FP.SATFINITE.E4M3.F32.PACK_AB_MERGE_C R5, RZ, R0, RZ ;  /* 0x00000000ff05723e */ /* 0x001fe400048070ff */
[----:B------:R-:W4:Y:S01]  /*e670*/  LDL.LU R223, [R1+0x58] ;  /* 0x0000580001df7983 */ /* 0x000f220000300800 */
[----:B------:R-:W-:-:S03]  /*e680*/  FMUL R3, R222, UR18 ;  /* 0x00000012de037c20 */ /* 0x000fc60008400000 */
[----:B------:R-:W4:Y:S01]  /*e690*/  LDL.LU R222, [R1+0x5c] ;  /* 0x00005c0001de7983 */ /* 0x000f220000300800 */
[----:B---3--:R-:W-:Y:S01]  /*e6a0*/  FMUL R0, R225, UR18 ;  /* 0x00000012e1007c20 */ /* 0x008fe20008400000 */
[----:B-1----:R-:W-:Y:S02]  /*e6b0*/  F2FP.SATFINITE.E4M3.F32.PACK_AB_MERGE_C R7, RZ, R2, RZ ;  /* 0x00000002ff07723e */ /* 0x002fe400048070ff */
[----:B------:R-:W3:Y:S02]  /*e6c0*/  LDL.LU R225, [R1+0x60] ;  /* 0x0000600001e17983 */ /* 0x000ee40000300800 */
[----:B------:R-:W-:Y:S01]  /*e6d0*/  F2FP.SATFINITE.E4M3.F32.PACK_AB_MERGE_C R11, RZ, R0, RZ ;  /* 0x00000000ff0b723e */ /* 0x000fe200048070ff */
[----:B--2---:R-:W-:Y:S02]  /*e6e0*/  FMUL R4, R224, UR18 ;  /* 0x00000012e0047c20 */ /* 0x004fe40008400000 */
[----:B------:R-:W2:Y:S01]  /*e6f0*/  LDL.LU R224, [R1+0x64] ;  /* 0x0000640001e07983 */ /* 0x000ea20000300800 */
[----:B----4-:R-:W-:-:S03]  /*e700*/  FMUL R0, R226, UR18 ;  /* 0x00000012e2007c20 */ /* 0x010fc60008400000 */
[----:B------:R-:W4:Y:S01]  /*e710*/  LDL.LU R226, [R1+0x68] ;  /* 0x0000680001e27983 */ /* 0x000f220000300800 */
[----:B------:R-:W-:-:S03]  /*e720*/  FMUL R2, R227, UR18 ;  /* 0x00000012e3027c20 */ /* 0x000fc60008400000 */
[----:B------:R-:W4:Y:S01]  /*e730*/  LDL.LU R227, [R1+0x6c] ;  /* 0x00006c0001e37983 */ /* 0x000f220000300800 */
[C---:B------:R-:W-:Y:S02]  /*e740*/  ISETP.LT.OR P5, PT, R34.reuse, 0xda, !P0 ;  /* 0x000000da2200780c */ /* 0x040fe400047a1670 */
[C---:B------:R-:W-:Y:S02]  /*e750*/  ISETP.LT.OR P2, PT, R34.reuse, 0xe1, !P1 ;  /* 0x000000e12200780c */ /* 0x040fe40004f41670 */
[C---:B------:R-:W-:Y:S02]  /*e760*/  ISETP.LT.OR P3, PT, R34.reuse, 0xe2, !P1 ;  /* 0x000000e22200780c */ /* 0x040fe40004f61670 */
[C---:B------:R-:W-:Y:S02]  /*e770*/  ISETP.LT.OR P4, PT, R34.reuse, 0xe1, !P0 ;  /* 0x000000e12200780c */ /* 0x040fe40004781670 */
[----:B------:R-:W-:-:S05]  /*e780*/  ISETP.LT.OR P6, PT, R34, 0xe9, !P1 ;  /* 0x000000e92200780c */ /* 0x000fca0004fc1670 */
[----:B------:R0:W-:Y:S01]  /*e790*/  @!P5 STG.E.U8 desc[UR24][R26.64+0xd9], R13 ;  /* 0x0000d90d1a00d986 */ /* 0x0001e2000c101118 */
[C---:B------:R-:W-:Y:S02]  /*e7a0*/  ISETP.LT.OR P5, PT, R34.reuse, 0xe2, !P0 ;  /* 0x000000e22200780c */ /* 0x040fe400047a1670 */
[----:B------:R-:W-:Y:S01]  /*e7b0*/  F2FP.SATFINITE.E4M3.F32.PACK_AB_MERGE_C R9, RZ, R3, RZ ;  /* 0x00000003ff09723e */ /* 0x000fe200048070ff */
[----:B------:R1:W-:Y:S01]  /*e7c0*/  @!P2 STG.E.U8 desc[UR24][R24.64+0xe0], R5 ;  /* 0x0000e0051800a986 */ /* 0x0003e2000c101118 */
[----:B------:R-:W-:-:S03]  /*e7d0*/  ISETP.LT.OR P2, PT, R34, 0xea, !P1 ;  /* 0x000000ea2200780c */ /* 0x000fc60004f41670 */
[----:B------:R1:W-:Y:S01]  /*e7e0*/  @!P3 STG.E.U8 desc[UR24][R24.64+0xe1], R7 ;  /* 0x0000e1071800b986 */ /* 0x0003e2000c101118 */
[----:B0-----:R-:W-:-:S03]  /*e7f0*/  F2FP.SATFINITE.E4M3.F32.PACK_AB_MERGE_C R13, RZ, R4, RZ ;  /* 0x00000004ff0d723e */ /* 0x001fc600048070ff */
[----:B------:R0:W-:Y:S01]  /*e800*/  @!P4 STG.E.U8 desc[UR24][R26.64+0xe0], R9 ;  /* 0x0000e0091a00c986 */ /* 0x0001e2000c101118 */
[C---:B------:R-:W-:Y:S02]  /*e810*/  ISETP.LT.OR P3, PT, R34.reuse, 0xe9, !P0 ;  /* 0x000000e92200780c */ /* 0x040fe40004761670 */
[----:B------:R-:W-:Y:S01]  /*e820*/  ISETP.LT.OR P4, PT, R34, 0xea, !P0 ;  /* 0x000000ea2200780c */ /* 0x000fe20004781670 */
[----:B------:R0:W-:Y:S01]  /*e830*/  @!P5 STG.E.U8 desc[UR24][R26.64+0xe1], R11 ;  /* 0x0000e10b1a00d986 */ /* 0x0001e2000c101118 */
[----:B-1----:R-:W-:-:S03]  /*e840*/  F2FP.SATFINITE.E4M3.F32.PACK_AB_MERGE_C R5, RZ, R0, RZ ;  /* 0x00000000ff05723e */ /* 0x002fc600048070ff */
[----:B------:R1:W-:Y:S01]  /*e850*/  @!P6 STG.E.U8 desc[UR24][R24.64+0xe8], R13 ;  /* 0x0000e80d1800e986 */ /* 0x0003e2000c101118 */
[----:B------:R-:W-:Y:S01]  /*e860*/  ISETP.LT.OR P6, PT, R34, 0xf1, !P1 ;  /* 0x000000f12200780c */ /* 0x000fe20004fc1670 */
[----:B------:R-:W-:Y:S01]  /*e870*/  FMUL R0, R221, UR18 ;  /* 0x00000012dd007c20 */ /* 0x000fe20008400000 */
[----:B------:R-:W-:Y:S01]  /*e880*/  FMUL R3, R218, UR18 ;  /* 0x00000012da037c20 */ /* 0x000fe20008400000 */
[----:B------:R-:W-:-:S03]  /*e890*/  F2FP.SATFINITE.E4M3.F32.PACK_AB_MERGE_C R7, RZ, R2, RZ ;  /* 0x00000002ff07723e */ /* 0x000fc600048070ff */
[----:B0-----:R-:W-:Y:S02]  /*e8a0*/  F2FP.SATFINITE.E4M3.F32.PACK_AB_MERGE_C R9, RZ, R0, RZ ;  /* 0x00000000ff09723e */ /* 0x001fe400048070ff */
[----:B------:R-:W-:Y:S01]  /*e8b0*/  F2FP.SATFINITE.E4M3.F32.PACK_AB_MERGE_C R3, RZ, R3, RZ ;  /* 0x00000003ff03723e */ /* 0x000fe200048070ff */
[----:B------:R-:W-:Y:S01]  /*e8c0*/  @!P2 STG.E.U8 desc[UR24][R24.64+0xe9], R5 ;  /* 0x0000e9051800a986 */ /* 0x000fe2000c101118 */
[C---:B------:R-:W-:Y:S02]  /*e8d0*/  ISETP.LT.OR P2, PT, R34.reuse, 0xf2, !P1 ;  /* 0x000000f22200780c */ /* 0x040fe40004f41670 */
[C---:B------:R-:W-:Y:S01]  /*e8e0*/  ISETP.LT.OR P5, PT, R34.reuse, 0xf1, !P0 ;  /* 0x000000f12200780c */ /* 0x040fe200047a1670 */
[----:B------:R0:W-:Y:S01]  /*e8f0*/  @!P3 STG.E.U8 desc[UR24][R26.64+0xe8], R7 ;  /* 0x0000e8071a00b986 */ /* 0x0001e2000c101118 */
[----:B------:R-:W-:-:S03]  /*e900*/  ISETP.LT.OR P3, PT, R34, 0xf9, !P1 ;  /* 0x000000f92200780c */ /* 0x000fc60004f61670 */
[----:B------:R0:W-:Y:S01]  /*e910*/  @!P4 STG.E.U8 desc[UR24][R26.64+0xe9], R9 ;  /* 0x0000e9091a00c986 */ /* 0x0001e2000c101118 */
[C---:B------:R-:W-:Y:S02]  /*e920*/  ISETP.LT.OR P4, PT, R34.reuse, 0xf2, !P0 ;  /* 0x000000f22200780c */ /* 0x040fe40004781670 */
[C---:B------:R-:W-:Y:S01]  /*e930*/  ISETP.LT.OR P1, PT, R34.reuse, 0xfa, !P1 ;  /* 0x000000fa2200780c */ /* 0x040fe20004f21670 */
[----:B------:R2:W-:Y:S01]  /*e940*/  @!P6 STG.E.U8 desc[UR24][R24.64+0xf0], R3 ;  /* 0x0000f0031800e986 */ /* 0x0005e2000c101118 */
[C---:B------:R-:W-:Y:S02]  /*e950*/  ISETP.LT.OR P6, PT, R34.reuse, 0xf9, !P0 ;  /* 0x000000f92200780c */ /* 0x040fe400047c1670 */
[----:B------:R-:W-:Y:S01]  /*e960*/  ISETP.LT.OR P0, PT, R34, 0xfa, !P0 ;  /* 0x000000fa2200780c */ /* 0x000fe20004701670 */
[----:B------:R-:W-:Y:S01]  /*e970*/  FMUL R4, R220, UR18 ;  /* 0x00000012dc047c20 */ /* 0x000fe20008400000 */
[----:B------:R-:W-:-:S04]  /*e980*/  FMUL R0, R223, UR18 ;  /* 0x00000012df007c20 */ /* 0x000fc80008400000 */
[----:B------:R-:W-:Y:S02]  /*e990*/  F2FP.SATFINITE.E4M3.F32.PACK_AB_MERGE_C R11, RZ, R4, RZ ;  /* 0x00000004ff0b723e */ /* 0x000fe400048070ff */
[----:B-1----:R-:W-:Y:S01]  /*e9a0*/  F2FP.SATFINITE.E4M3.F32.PACK_AB_MERGE_C R13, RZ, R0, RZ ;  /* 0x00000000ff0d723e */ /* 0x002fe200048070ff */
[----:B------:R-:W-:Y:S01]  /*e9b0*/  FMUL R0, R222, UR18 ;  /* 0x00000012de007c20 */ /* 0x000fe20008400000 */
[----:B---3--:R-:W-:-:S04]  /*e9c0*/  FMUL R2, R225, UR18 ;  /* 0x00000012e1027c20 */ /* 0x008fc80008400000 */
[----:B0-----:R-:W-:Y:S01]  /*e9d0*/  F2FP.SATFINITE.E4M3.F32.PACK_AB_MERGE_C R7, RZ, R0, RZ ;  /* 0x00000000ff07723e */ /* 0x001fe200048070ff */
[----:B------:R0:W-:Y:S01]  /*e9e0*/  @!P2 STG.E.U8 desc[UR24][R24.64+0xf1], R11 ;  /* 0x0000f10b1800a986 */ /* 0x0001e2000c101118 */
[----:B------:R-:W-:Y:S01]  /*e9f0*/  F2FP.SATFINITE.E4M3.F32.PACK_AB_MERGE_C R9, RZ, R2, RZ ;  /* 0x00000002ff09723e */ /* 0x000fe200048070ff */
[----:B--2---:R-:W-:Y:S01]  /*ea00*/  FMUL R3, R224, UR18 ;  /* 0x00000012e0037c20 */ /* 0x004fe20008400000 */
[----:B----4-:R-:W-:Y:S01]  /*ea10*/  FMUL R4, R226, UR18 ;  /* 0x00000012e2047c20 */ /* 0x010fe20008400000 */
[----:B------:R-:W-:-:S03]  /*ea20*/  FMUL R5, R227, UR18 ;  /* 0x00000012e3057c20 */ /* 0x000fc60008400000 */
[----:B------:R-:W-:Y:S02]  /*ea30*/  F2FP.SATFINITE.E4M3.F32.PACK_AB_MERGE_C R3, RZ, R3, RZ ;  /* 0x00000003ff03723e */ /* 0x000fe400048070ff */
[----:B------:R-:W-:Y:S02]  /*ea40*/  F2FP.SATFINITE.E4M3.F32.PACK_AB_MERGE_C R15, RZ, R4, RZ ;  /* 0x00000004ff0f723e */ /* 0x000fe400048070ff */
[----:B------:R-:W-:Y:S01]  /*ea50*/  F2FP.SATFINITE.E4M3.F32.PACK_AB_MERGE_C R5, RZ, R5, RZ ;  /* 0x00000005ff05723e */ /* 0x000fe200048070ff */
[----:B------:R0:W-:Y:S04]  /*ea60*/  @!P5 STG.E.U8 desc[UR24][R26.64+0xf0], R13 ;  /* 0x0000f00d1a00d986 */ /* 0x0001e8000c101118 */
[----:B------:R0:W-:Y:S04]  /*ea70*/  @!P4 STG.E.U8 desc[UR24][R26.64+0xf1], R7 ;  /* 0x0000f1071a00c986 */ /* 0x0001e8000c101118 */
[----:B------:R0:W-:Y:S04]  /*ea80*/  @!P3 STG.E.U8 desc[UR24][R24.64+0xf8], R9 ;  /* 0x0000f8091800b986 */ /* 0x0001e8000c101118 */
[----:B------:R0:W-:Y:S04]  /*ea90*/  @!P1 STG.E.U8 desc[UR24][R24.64+0xf9], R3 ;  /* 0x0000f90318009986 */ /* 0x0001e8000c101118 */
[----:B------:R0:W-:Y:S04]  /*eaa0*/  @!P6 STG.E.U8 desc[UR24][R26.64+0xf8], R15 ;  /* 0x0000f80f1a00e986 */ /* 0x0001e8000c101118 */
[----:B------:R0:W-:Y:S02]  /*eab0*/  @!P0 STG.E.U8 desc[UR24][R26.64+0xf9], R5 ;  /* 0x0000f9051a008986 */ /* 0x0001e4000c101118 */
.L_x_292:
[----:B------:R-:W-:Y:S05]  /*eac0*/  BSYNC B0 ;  /* 0x0000000000007941 */ /* 0x000fea0003800000 */
.L_x_34:
[----:B0-----:R-:W2:Y:S01]  /*ead0*/  LDL.LU R5, [R1+0x78] ;  /* 0x0000780001057983 */ /* 0x001ea20000300800 */
[----:B-----5:R-:W-:Y:S01]  /*eae0*/  IMAD.U32 R2, RZ, RZ, UR30 ;  /* 0x0000001eff027e24 */ /* 0x020fe2000f8e00ff */
[----:B------:R-:W-:Y:S02]  /*eaf0*/  ULDC.64 UR20, c[0x0][0x650] ;  /* 0x0001940000147ab9 */ /* 0x000fe40000000a00 */
[----:B------:R-:W3:Y:S01]  /*eb00*/  LDL.LU R4, [R1+0x74] ;  /* 0x0000740001047983 */ /* 0x000ee20000300800 */
[----:B------:R-:W-:Y:S02]  /*eb10*/  IMAD.U32 R3, RZ, RZ, UR31 ;  /* 0x0000001fff037e24 */ /* 0x000fe4000f8e00ff */
[----:B------:R-:W-:Y:S02]  /*eb20*/  IMAD.U32 R3, RZ, RZ, UR5 ;  /* 0x00000005ff037e24 */ /* 0x000fe4000f8e00ff */
[----:B------:R-:W-:Y:S02]  /*eb30*/  IMAD.MOV.U32 R6, RZ, RZ, -0x1 ;  /* 0xffffffffff067424 */ /* 0x000fe400078e00ff */
[----:B------:R-:W-:-:S04]  /*eb40*/  IMAD.U32 R0, RZ, RZ, UR15 ;  /* 0x0000000fff007e24 */ /* 0x000fc8000f8e00ff */
[----:B------:R0:W-:Y:S02]  /*eb50*/  SYNCS.ARRIVE.TRANS64.A1T0 RZ, [R0+UR10], RZ ;  /* 0x000000ff00ff79a7 */ /* 0x0001e4000810000a */
[----:B0-----:R-:W-:Y:S02]  /*eb60*/  PRMT R0, RZ, 0x7610, R0 ;  /* 0x00007610ff007816 */ /* 0x001fe40000000000 */
[----:B--2---:R-:W-:-:S04]  /*eb70*/  LEA R5, P0, R2, R5, 0x1 ;  /* 0x0000000502057211 */ /* 0x004fc800078008ff */
[----:B---3--:R-:W-:Y:S01]  /*eb80*/  LEA.HI.X R4, R2, R4, R3, 0x1, P0 ;  /* 0x0000000402047211 */ /* 0x008fe200000f0c03 */
[----:B------:R-:W-:Y:S01]  /*eb90*/  IMAD.MOV.U32 R2, RZ, RZ, -0x1 ;  /* 0xffffffffff027424 */ /* 0x000fe200078e00ff */
[----:B------:R0:W-:Y:S01]  /*eba0*/  STL [R1+0x78], R5 ;  /* 0x0000780501007387 */ /* 0x0001e20000100800 */
[----:B------:R-:W-:Y:S01]  /*ebb0*/  IMAD.MOV.U32 R3, RZ, RZ, -0x1 ;  /* 0xffffffffff037424 */ /* 0x000fe200078e00ff */
[----:B------:R-:W-:Y:S02]  /*ebc0*/  ISETP.GE.U32.AND P0, PT, R5, UR20, PT ;  /* 0x0000001405007c0c */ /* 0x000fe4000bf06070 */
[----:B------:R0:W-:Y:S02]  /*ebd0*/  STL [R1+0x74], R4 ;  /* 0x0000740401007387 */ /* 0x0001e40000100800 */
[----:B------:R-:W-:Y:S02]  /*ebe0*/  ISETP.GE.U32.AND.EX P0, PT, R4, UR21, PT, P0 ;  /* 0x0000001504007c0c */ /* 0x000fe4000bf06100 */
[----:B------:R0:W-:Y:S04]  /*ebf0*/  STL [R1+0x7c], R6 ;  /* 0x00007c0601007387 */ /* 0x0001e80000100800 */
[----:B------:R0:W-:Y:S04]  /*ec00*/  STL [R1+0x70], R2 ;  /* 0x0000700201007387 */ /* 0x0001e80000100800 */
[----:B------:R0:W-:Y:S03]  /*ec10*/  STL [R1+0x80], R3 ;  /* 0x0000800301007387 */ /* 0x0001e60000100800 */
[----:B------:R-:W-:Y:S05]  /*ec20*/  @P0 BRA `(.L_x_293) ;  /* 0x0000000400940947 */ /* 0x000fea0003800000 */
[----:B------:R-:W2:Y:S01]  /*ec30*/  S2UR UR22, SR_CTAID.X ;  /* 0x00000000001679c3 */ /* 0x000ea20000002500 */
[----:B------:R-:W-:Y:S01]  /*ec40*/  ULDC.64 UR20, c[0x0][0x628] ;  /* 0x00018a0000147ab9 */ /* 0x000fe20000000a00 */
[----:B------:R-:W-:Y:S01]  /*ec50*/  ULDC UR19, c[0x0][0x150] ;  /* 0x0000540000137ab9 */ /* 0x000fe20000000800 */
[----:B------:R-:W-:Y:S01]  /*ec60*/  ISETP.NE.U32.AND P0, PT, RZ, UR20, PT ;  /* 0x00000014ff007c0c */ /* 0x000fe2000bf05070 */
[----:B------:R-:W-:Y:S01]  /*ec70*/  ULDC UR34, c[0x0][0x630] ;  /* 0x00018c0000227ab9 */ /* 0x000fe20000000800 */
[C---:B------:R-:W-:Y:S01]  /*ec80*/  R2UR UR35, R5.reuse ;  /* 0x00000000052372ca */ /* 0x040fe200000e0000 */
[----:B------:R-:W-:Y:S01]  /*ec90*/  ULDC UR37, c[0x0][0x154] ;  /* 0x0000550000257ab9 */ /* 0x000fe20000000800 */
[----:B------:R-:W-:Y:S01]  /*eca0*/  ISETP.NE.AND.EX P0, PT, RZ, UR21, PT, P0 ;  /* 0x00000015ff007c0c */ /* 0x000fe2000bf05300 */
[----:B------:R-:W3:Y:S01]  /*ecb0*/  S2UR UR39, SR_CTAID.Y ;  /* 0x00000000002779c3 */ /* 0x000ee20000002600 */
[----:B------:R-:W-:Y:S02]  /*ecc0*/  R2UR UR36, R4 ;  /* 0x00000000042472ca */ /* 0x000fe400000e0000 */
[----:B------:R-:W-:-:S02]  /*ecd0*/  R2UR UR32, R5 ;  /* 0x00000000052072ca */ /* 0x000fc400000e0000 */
[----:B------:R-:W-:Y:S02]  /*ece0*/  R2UR UR33, R4 ;  /* 0x00000000042172ca */ /* 0x000fe400000e0000 */
[----:B--2---:R-:W-:-:S05]  /*ecf0*/  I2FP.F32.U32 R0, UR22 ;  /* 0x0000001600007c45 */ /* 0x004fca0008201000 */
[----:B------:R-:W-:-:S04]  /*ed00*/  FMUL R0, R0, UR19 ;  /* 0x0000001300007c20 */ /* 0x000fc80008400000 */
[----:B0-----:R0:W2:Y:S01]  /*ed10*/  F2I.U32.TRUNC.NTZ R2, R0 ;  /* 0x0000000000027305 */ /* 0x0010a2000020f000 */
[----:B---3--:R-:W-:Y:S05]  /*ed20*/  @!P0 BRA `(.L_x_294) ;  /* 0x0000000000308947 */ /* 0x008fea0003800000 */
        /* <DEDUP_REMOVED lines=12> */
.L_x_294:
[----:B------:R-:W-:Y:S01]  /*edf0*/  USHF.R.U64 UR19, UR32, UR34, UR33 ;  /* 0x0000002220137299 */ /* 0x000fe20008001221 */
[----:B0-----:R-:W-:Y:S01]  /*ee00*/  I2FP.F32.U32 R0, UR39 ;  /* 0x0000002700007c45 */ /* 0x001fe20008201000 */
[----:B------:R-:W-:Y:S02]  /*ee10*/  USHF.R.U32.HI UR20, URZ, UR34, UR33 ;  /* 0x000000223f147299 */ /* 0x000fe40008011621 */
[----:B------:R-:W-:Y:S02]  /*ee20*/  UIADD3 UR23, UP0, URZ, -UR19, URZ ;  /* 0x800000133f177290 */ /* 0x000fe4000ff1e03f */
[----:B------:R-:W-:Y:S01]  /*ee30*/  FMUL R0, R0, UR37 ;  /* 0x0000002500007c20 */ /* 0x000fe20008400000 */
[----:B------:R-:W-:Y:S01]  /*ee40*/  ULDC.64 UR28, c[0x0][0x620] ;  /* 0x00018800001c7ab9 */ /* 0x000fe20000000a00 */
[----:B------:R-:W-:Y:S01]  /*ee50*/  UIADD3.X UR20, URZ, ~UR20, URZ, UP0, !UPT ;  /* 0x800000143f147290 */ /* 0x000fe200087fe43f */
[----:B------:R-:W-:Y:S01]  /*ee60*/  UMOV UR26, UR35 ;  /* 0x00000023001a7c82 */ /* 0x000fe20008000000 */
[----:B------:R-:W-:-:S02]  /*ee70*/  UMOV UR27, UR36 ;  /* 0x00000024001b7c82 */ /* 0x000fc40008000000 */
[----:B------:R-:W0:Y:S01]  /*ee80*/  F2I.U32.TRUNC.NTZ R0, R0 ;  /* 0x0000000000007305 */ /* 0x000e22000020f000 */
[----:B------:R-:W-:Y:S01]  /*ee90*/  UIMAD UR20, UR20, UR28, URZ ;  /* 0x0000001c141472a4 */ /* 0x000fe2000f8e023f */
[----:B--2---:R-:W-:Y:S01]  /*eea0*/  R2UR UR36, R2 ;  /* 0x00000000022472ca */ /* 0x004fe200000e0000 */
[----:B------:R-:W-:Y:S02]  /*eeb0*/  UIMAD.WIDE.U32 UR26, UR23, UR28, UR26 ;  /* 0x0000001c171a72a5 */ /* 0x000fe4000f8e001a */
[----:B------:R-:W-:Y:S01]  /*eec0*/  UIMAD UR23, UR23, UR29, UR20 ;  /* 0x0000001d171772a4 */ /* 0x000fe2000f8e0214 */
[----:B------:R-:W-:Y:S01]  /*eed0*/  ULDC UR42, c[0x0][0x658] ;  /* 0x00019600002a7ab9 */ /* 0x000fe20000000800 */
[----:B------:R-:W-:Y:S02]  /*eee0*/  UMOV UR34, 0xffffffff ;  /* 0xffffffff00227882 */ /* 0x000fe40000000000 */
[----:B------:R-:W-:Y:S01]  /*eef0*/  UIADD3 UR23, UR27, UR23, URZ ;  /* 0x000000171b177290 */ /* 0x000fe2000fffe03f */
[----:B------:R-:W-:Y:S01]  /*ef00*/  ULDC UR28, c[0x0][0x618] ;  /* 0x00018600001c7ab9 */ /* 0x000fe20000000800 */
[----:B------:R-:W-:Y:S01]  /*ef10*/  ULDC.64 UR20, c[0x0][0x640] ;  /* 0x0001900000147ab9 */ /* 0x000fe20000000a00 */
[----:B------:R-:W-:Y:S01]  /*ef20*/  USHF.L.U32 UR38, UR34, UR42, URZ ;  /* 0x0000002a22267299 */ /* 0x000fe2000800063f */
[----:B------:R-:W-:Y:S01]  /*ef30*/  ISETP.NE.U32.AND P0, PT, RZ, UR20, PT ;  /* 0x00000014ff007c0c */ /* 0x000fe2000bf05070 */
[----:B------:R-:W-:Y:S01]  /*ef40*/  USHF.R.U64 UR34, UR26, UR28, UR23 ;  /* 0x0000001c1a227299 */ /* 0x000fe20008001217 */
[----:B0-----:R-:W-:Y:S01]  /*ef50*/  R2UR UR29, R0 ;  /* 0x00000000001d72ca */ /* 0x001fe200000e0000 */
[----:B------:R-:W-:Y:S01]  /*ef60*/  USHF.R.U32.HI UR23, URZ, UR28, UR23 ;  /* 0x0000001c3f177299 */ /* 0x000fe20008011617 */
[----:B------:R-:W-:Y:S01]  /*ef70*/  ISETP.NE.AND.EX P0, PT, RZ, UR21, PT, P0 ;  /* 0x00000015ff007c0c */ /* 0x000fe2000bf05300 */
[----:B------:R-:W-:Y:S01]  /*ef80*/  ULDC UR41, c[0x0][0x608] ;  /* 0x0001820000297ab9 */ /* 0x000fe20000000800 */
[----:B------:R-:W-:-:S02]  /*ef90*/  UIADD3 UR26, -UR36, URZ, URZ ;  /* 0x0000003f241a7290 */ /* 0x000fc4000fffe13f */
[----:B------:R-:W-:Y:S02]  /*efa0*/  USHF.R.U64 UR37, UR34, UR41, UR23 ;  /* 0x0000002922257299 */ /* 0x000fe40008001217 */
[----:B------:R-:W-:Y:S01]  /*efb0*/  USHF.R.U32.HI UR23, URZ, UR41, UR23 ;  /* 0x000000293f177299 */ /* 0x000fe20008011617 */
[----:B------:R-:W-:Y:S01]  /*efc0*/  UMOV UR35, 0x1 ;  /* 0x0000000100237882 */ /* 0x000fe20000000000 */
[----:B------:R-:W-:Y:S02]  /*efd0*/  ULDC UR40, c[0x0][0x144] ;  /* 0x0000510000287ab9 */ /* 0x000fe40000000800 */
[----:B------:R-:W-:Y:S01]  /*efe0*/  USHF.R.U64 UR36, UR37, UR42, UR23 ;  /* 0x0000002a25247299 */ /* 0x000fe20008001217 */
[----:B------:R-:W-:Y:S01]  /*eff0*/  ULDC UR32, c[0x0][0x600] ;  /* 0x0001800000207ab9 */ /* 0x000fe20000000800 */
[----:B------:R-:W-:Y:S02]  /*f000*/  UIADD3 UR41, -UR29, URZ, URZ ;  /* 0x0000003f1d297290 */ /* 0x000fe4000fffe13f */
[----:B------:R-:W-:-:S02]  /*f010*/  USHF.L.U32 UR35, UR35, UR42, URZ ;  /* 0x0000002a23237299 */ /* 0x000fc4000800063f */
[----:B------:R-:W-:Y:S02]  /*f020*/  USHF.R.U32.HI UR29, URZ, UR42, UR23 ;  /* 0x0000002a3f1d7299 */ /* 0x000fe40008011617 */
[----:B------:R-:W-:Y:S02]  /*f030*/  UIADD3 UR33, UR32, -0x1, URZ ;  /* 0xffffffff20217890 */ /* 0x000fe4000fffe03f */
[----:B------:R-:W-:Y:S02]  /*f040*/  ULOP3.LUT UR38, URZ, UR38, URZ, 0x33, !UPT ;  /* 0x000000263f267292 */ /* 0x000fe4000f8e333f */
[----:B------:R-:W-:Y:S01]  /*f050*/  UIMAD UR42, UR40, UR26, UR22 ;  /* 0x0000001a282a72a4 */ /* 0x000fe2000f8e0216 */
[----:B------:R-:W-:Y:S01]  /*f060*/  ULDC UR45, c[0x0][0x148] ;  /* 0x00005200002d7ab9 */ /* 0x000fe20000000800 */
[----:B------:R-:W-:Y:S01]  /*f070*/  ULDC UR43, c[0x0][0x648] ;  /* 0x00019200002b7ab9 */ /* 0x000fe20000000800 */
[----:B------:R-:W-:Y:S01]  /*f080*/  ULDC UR44, c[0x0][0x638] ;  /* 0x00018e00002c7ab9 */ /* 0x000fe20000000800 */
[----:B------:R-:W-:Y:S01]  /*f090*/  UMOV UR28, UR36 ;  /* 0x00000024001c7c82 */ /* 0x000fe20008000000 */
[----:B------:R-:W-:Y:S07]  /*f0a0*/  @!P0 BRA `(.L_x_295) ;  /* 0x0000000000288947 */ /* 0x000fee0003800000 */
        /* <DEDUP_REMOVED lines=10> */
.L_x_295:
[----:B------:R-:W-:Y:S01]  /*f150*/  USHF.R.U64 UR20, UR28, UR43, UR29 ;  /* 0x0000002b1c147299 */ /* 0x000fe2000800121d */
[----:B------:R-:W-:Y:S01]  /*f160*/  IMAD.U32 R4, RZ, RZ, UR19 ;  /* 0x00000013ff047e24 */ /* 0x000fe2000f8e00ff */
[----:B------:R-:W-:Y:S01]  /*f170*/  ULOP3.LUT UR38, UR37, UR38, URZ, 0xc0, !UPT ;  /* 0x0000002625267292 */ /* 0x000fe2000f8ec03f */
[----:B------:R-:W-:Y:S01]  /*f180*/  IMAD.MOV.U32 R0, RZ, RZ, 0x1 ;  /* 0x00000001ff007424 */ /* 0x000fe200078e00ff */
[----:B------:R-:W-:Y:S02]  /*f190*/  UIADD3 UR21, -UR20, URZ, URZ ;  /* 0x0000003f14157290 */ /* 0x000fe4000fffe13f */
[----:B------:R-:W-:Y:S01]  /*f1a0*/  @UP2 UIMAD UR42, UR45, UR41, UR39 ;  /* 0x000000292d2a22a4 */ /* 0x000fe2000f8e0227 */
[----:B------:R2:W-:Y:S01]  /*f1b0*/  STL [R1+0x70], R4 ;  /* 0x0000700401007387 */ /* 0x0005e20000100800 */
[----:B------:R-:W-:Y:S02]  /*f1c0*/  ULOP3.LUT UR33, UR34, UR33, URZ, 0xc0, !UPT ;  /* 0x0000002122217292 */ /* 0x000fe4000f8ec03f */
[----:B------:R-:W-:-:S02]  /*f1d0*/  UIMAD UR20, UR35, UR20, UR38 ;  /* 0x00000014231472a4 */ /* 0x000fc4000f8e0226 */
        /* <DEDUP_REMOVED lines=10> */
.L_x_293:
[----:B------:R-:W-:Y:S01]  /*f280*/  LOP3.LUT P0, RZ, R0, 0xff, RZ, 0xc0, !PT ;  /* 0x000000ff00ff7812 */ /* 0x000fe2000780c0ff */
[----:B------:R-:W-:-:S12]  /*f290*/  ULOP3.LUT UR12, UR12, 0x1, URZ, 0x3c, !UPT ;  /* 0x000000010c0c7892 */ /* 0x000fd8000f8e3c3f */
[----:B------:R-:W-:Y:S05]  /*f2a0*/  @P0 BRA `(.L_x_296) ;  /* 0xffffff2000c00947 */ /* 0x000fea000383ffff */
[----:B------:R-:W-:Y:S05]  /*f2b0*/  EXIT ;  /* 0x000000000000794d */ /* 0x000fea0003800000 */
.L_x_12:
[----:B------:R-:W-:-:S08]  /*f2c0*/  ISETP.NE.AND P0, PT, RZ, UR10, PT ;  /* 0x0000000aff007c0c */ /* 0x000fd0000bf05270 */
[----:B01----:R-:W0:-:S00]  /*f2d0*/  USETMAXREG.DEALLOC.CTAPOOL 0x28 ;  /* 0x00000028000079c8 */ /* 0x003e0000080e0500 */
[----:B------:R-:W-:Y:S05]  /*f2e0*/  @P0 EXIT ;  /* 0x000000000000094d */ /* 0x000fea0003800000 */
[----:B0-----:R-:W-:Y:S01]  /*f2f0*/  LOP3.LUT P0, RZ, R3, 0xff, RZ, 0xc0, !PT ;  /* 0x000000ff03ff7812 */ /* 0x001fe2000780c0ff */
[----:B------:R-:W-:Y:S02]  /*f300*/  IMAD.MOV.U32 R8, RZ, RZ, 0x1 ;  /* 0x00000001ff087424 */ /* 0x000fe400078e00ff */
[----:B------:R-:W-:-:S10]  /*f310*/  IMAD.MOV.U32 R9, RZ, RZ, RZ ;  /* 0x000000ffff097224 */ /* 0x000fd400078e00ff */
[----:B------:R-:W-:Y:S05]  /*f320*/  @!P0 BRA `(.L_x_297) ;  /* 0x0000000c00808947 */ /* 0x000fea0003800000 */
[----:B------:R-:W-:Y:S01]  /*f330*/  LOP3.LUT P0, RZ, R2, 0x1f, RZ, 0xc0, !PT ;  /* 0x0000001f02ff7812 */ /* 0x000fe2000780c0ff */
[----:B------:R-:W-:Y:S01]  /*f340*/  ULDC UR13, c[0x0][0x658] ;  /* 0x00019600000d7ab9 */ /* 0x000fe20000000800 */
[----:B------:R-:W-:Y:S01]  /*f350*/  UMOV UR8, 0xffffffff ;  /* 0xffffffff00087882 */ /* 0x000fe20000000000 */
[----:B------:R-:W-:Y:S01]  /*f360*/  BSSY B0, `(.L_x_297) ;  /* 0x00000dc000007945 */ /* 0x000fe20003800000 */
[----:B------:R-:W-:Y:S01]  /*f370*/  USHF.L.U32 UR8, UR8, UR13, URZ ;  /* 0x0000000d08087299 */ /* 0x000fe2000800063f */
[C---:B------:R-:W-:Y:S01]  /*f380*/  ISETP.NE.AND P3, PT, R0.reuse, RZ, PT ;  /* 0x000000ff0000720c */ /* 0x040fe20003f65270 */
[----:B------:R-:W-:Y:S01]  /*f390*/  IMAD.MOV.U32 R8, RZ, RZ, 0x1 ;  /* 0x00000001ff087424 */ /* 0x000fe200078e00ff */
[----:B------:R-:W-:Y:S01]  /*f3a0*/  ISETP.NE.OR P0, PT, R0, RZ, !P0 ;  /* 0x000000ff0000720c */ /* 0x000fe20004705670 */
[----:B------:R-:W-:Y:S01]  /*f3b0*/  IMAD.MOV.U32 R0, RZ, RZ, 0x1 ;  /* 0x00000001ff007424 */ /* 0x000fe200078e00ff */
[----:B------:R-:W-:Y:S01]  /*f3c0*/  ULDC UR7, c[0x0][0x600] ;  /* 0x0001800000077ab9 */ /* 0x000fe20000000800 */
[----:B------:R-:W-:Y:S01]  /*f3d0*/  IMAD.MOV.U32 R9, RZ, RZ, RZ ;  /* 0x000000ffff097224 */ /* 0x000fe200078e00ff */
[----:B------:R-:W-:Y:S01]  /*f3e0*/  UMOV UR9, 0x1 ;  /* 0x0000000100097882 */ /* 0x000fe20000000000 */
[----:B------:R-:W-:-:S02]  /*f3f0*/  UIADD3 UR15, UR6, 0x1, URZ ;  /* 0x00000001060f7890 */ /* 0x000fc4000fffe03f */
[----:B------:R-:W-:Y:S02]  /*f400*/  ULOP3.LUT UR21, UR4, 0x2, URZ, 0xfc, !UPT ;  /* 0x0000000204157892 */ /* 0x000fe4000f8efc3f */
[----:B------:R-:W-:Y:S02]  /*f410*/  UIADD3 UR7, UR7, -0x1, URZ ;  /* 0xffffffff07077890 */ /* 0x000fe4000fffe03f */
[----:B------:R-:W-:Y:S02]  /*f420*/  USHF.L.U32 UR13, UR9, UR13, URZ ;  /* 0x0000000d090d7299 */ /* 0x000fe4000800063f */
[----:B------:R-:W-:Y:S01]  /*f430*/  ULOP3.LUT UR14, URZ, UR8, URZ, 0x33, !UPT ;  /* 0x000000083f0e7292 */ /* 0x000fe2000f8e333f */
[----:B------:R-:W-:-:S11]  /*f440*/  ULDC.64 UR40, c[0x0][0x198] ;  /* 0x0000660000287ab9 */ /* 0x000fd60000000a00 */
.L_x_309:
[----:B------:R-:W-:-:S03]  /*f450*/  UMOV UR8, 0xffffffff ;  /* 0xffffffff00087882 */ /* 0x000fc60000000000 */
[----:B01----:R-:W-:Y:S05]  /*f460*/  BRA.DIV UR8, `(.L_x_298) ;  /* 0x0000001208147947 */ /* 0x003fea000b800000 */
[----:B------:R-:W-:-:S13]  /*f470*/  ELECT P1, URZ, PT ;  /* 0x00000000003f782f */ /* 0x000fda0003820000 */
.L_x_320:
[----:B------:R-:W0:Y:S01]  /*f480*/  LDC R2, c[0x0][0x28c] ;  /* 0x0000a300ff027b82 */ /* 0x000e220000000800 */
[----:B------:R-:W-:Y:S01]  /*f490*/  BSSY B1, `(.L_x_299) ;  /* 0x0000047000017945 */ /* 0x000fe20003800000 */
[----:B0-----:R-:W-:-:S13]  /*f4a0*/  ISETP.LT.OR P1, PT, R2, 0x1, !P1 ;  /* 0x000000010200780c */ /* 0x001fda0004f21670 */
[----:B------:R-:W-:Y:S05]  /*f4b0*/  @P1 BRA `(.L_x_300) ;  /* 0x0000000400101947 */ /* 0x000fea0003800000 */
[----:B------:R-:W2:Y:S04]  /*f4c0*/  LDL.LU R4, [R1+0x7c] ;  /* 0x00007c0001047983 */ /* 0x000ea80000300800 */
[----:B------:R-:W3:Y:S01]  /*f4d0*/  LDL.LU R3, [R1+0x80] ;  /* 0x0000800001037983 */ /* 0x000ee20000300800 */
[----:B------:R-:W-:Y:S02]  /*f4e0*/  IMAD.MOV.U32 R12, RZ, RZ, RZ ;  /* 0x000000ffff0c7224 */ /* 0x000fe400078e00ff */
[----:B------:R-:W-:Y:S02]  /*f4f0*/  IMAD.U32 R13, RZ, RZ, UR15 ;  /* 0x0000000fff0d7e24 */ /* 0x000fe4000f8e00ff */
[----:B------:R-:W-:Y:S02]  /*f500*/  IMAD.MOV.U32 R2, RZ, RZ, R8 ;  /* 0x000000ffff027224 */ /* 0x000fe400078e0008 */
[----:B--2---:R-:W-:-:S02]  /*f510*/  IMAD.SHL.U32 R6, R4, 0x40, RZ ;  /* 0x0000004004067824 */ /* 0x004fc400078e00ff */
[----:B---3--:R-:W-:Y:S02]  /*f520*/  IMAD.SHL.U32 R7, R3, 0x100, RZ ;  /* 0x0000010003077824 */ /* 0x008fe400078e00ff */
[----:B------:R-:W-:-:S07]  /*f530*/  IMAD.MOV.U32 R3, RZ, RZ, R9 ;  /* 0x000000ffff037224 */ /* 0x000fce00078e0009 */
.L_x_304:
[----:B------:R-:W0:Y:S01]  /*f540*/  S2R R5, SR_CgaCtaId ;  /* 0x0000000000057919 */ /* 0x000e220000008800 */
[----:B------:R-:W-:-:S04]  /*f550*/  MOV R4, 0x400 ;  /* 0x0000040000047802 */ /* 0x000fc80000000f00 */
[----:B0-----:R-:W-:Y:S02]  /*f560*/  LEA R10, R5, R4, 0x18 ;  /* 0x00000004050a7211 */ /* 0x001fe400078ec0ff */
[----:B------:R-:W-:Y:S01]  /*f570*/  SHF.L.U32 R4, R2, 0x1f, RZ ;  /* 0x0000001f02047819 */ /* 0x000fe200000006ff */
[----:B------:R-:W0:Y:S02]  /*f580*/  @!P3 LDC R5, c[0x0][0x500] ;  /* 0x00014000ff05bb82 */ /* 0x000e240000000800 */
[----:B------:R-:W-:-:S04]  /*f590*/  IMAD R11, R3, 0x8, R10 ;  /* 0x00000008030b7824 */ /* 0x000fc800078e020a */
[----:B------:R-:W1:Y:S02]  /*f5a0*/  SYNCS.PHASECHK.TRANS64.TRYWAIT P1, [R11+URZ+0x10], R4 ;  /* 0x000010040b0075a7 */ /* 0x000e64000802017f */
[----:B-1----:R-:W-:Y:S05]  /*f5b0*/  @!P1 BRA `(.L_x_301) ;  /* 0x0000000c00e09947 */ /* 0x002fea0003800000 */
.L_x_321:
[----:B------:R-:W-:Y:S01]  /*f5c0*/  UPRMT UR8, UR21, 0x9910, URZ ;  /* 0x0000991015087896 */ /* 0x000fe2000800003f */
[----:B0-----:R0:W-:Y:S03]  /*f5d0*/  @!P3 SYNCS.ARRIVE.TRANS64 RZ, [R11+URZ], R5 ;  /* 0x000000050bffb9a7 */ /* 0x0011e6000800003f */
[----:B------:R-:W-:-:S06]  /*f5e0*/  UISETP.NE.AND UP0, UPT, UR8, 0x2, UPT ;  /* 0x000000020800788c */ /* 0x000fcc000bf05270 */
[----:B------:R-:W-:-:S13]  /*f5f0*/  PLOP3.LUT P1, PT, PT, PT, UP0, 0x80, 0x0 ;  /* 0x000000000000781c */ /* 0x000fda0003f2f008 */
[----:B0-----:R-:W-:Y:S05]  /*f600*/  @P1 BRA `(.L_x_302) ;  /* 0x0000000000041947 */ /* 0x001fea0003800000 */
[----:B------:R-:W-:Y:S01]  /*f610*/  BPT.TRAP 0x1 ;  /* 0x000000040000795c */ /* 0x000fe20000300000 */
.L_x_302:
[----:B------:R-:W-:Y:S05]  /*f620*/  @P0 BRA `(.L_x_303) ;  /* 0x0000000000040947 */ /* 0x000fea0003800000 */
[----:B------:R-:W-:Y:S01]  /*f630*/  BPT.TRAP 0x1 ;  /* 0x000000040000795c */ /* 0x000fe20000300000 */
.L_x_303:
[----:B------:R-:W2:Y:S01]  /*f640*/  LDL R5, [R1+0x70] ;  /* 0x0000700001057983 */ /* 0x000ea20000100800 */
[C-C-:B-1----:R-:W-:Y:S01]  /*f650*/  IMAD R4, R3.reuse, 0x4000, R10.reuse ;  /* 0x0000400003047824 */ /* 0x142fe200078e020a */
[----:B------:R-:W-:Y:S01]  /*f660*/  R2UR UR34, R12 ;  /* 0x000000000c2272ca */ /* 0x000fe200000e0000 */
[----:B------:R-:W-:Y:S01]  /*f670*/  IMAD R10, R3, 0x10000, R10 ;  /* 0x00010000030a7824 */ /* 0x000fe200078e020a */
[----:B------:R-:W-:Y:S01]  /*f680*/  R2UR UR33, R11 ;  /* 0x000000000b2172ca */ /* 0x000fe200000e0000 */
[----:B------:R-:W-:Y:S01]  /*f690*/  VIADD R13, R13, 0xffffffff ;  /* 0xffffffff0d0d7836 */ /* 0x000fe20000000000 */
[----:B------:R-:W-:Y:S01]  /*f6a0*/  R2UR UR24, R4 ;  /* 0x00000000041872ca */ /* 0x000fe200000e0000 */
[----:B------:R-:W-:Y:S01]  /*f6b0*/  UIADD3 UR22, UP0, UR40, 0xf0, URZ ;  /* 0x000000f028167890 */ /* 0x000fe2000ff1e03f */
[----:B------:R-:W-:Y:S01]  /*f6c0*/  R2UR UR8, R10 ;  /* 0x000000000a0872ca */ /* 0x000fe200000e0000 */
[----:B------:R-:W-:Y:S01]  /*f6d0*/  UIADD3 UR42, UP1, UR40, 0x1f0, URZ ;  /* 0x000001f0282a7890 */ /* 0x000fe2000ff3e03f */
[----:B------:R-:W-:Y:S01]  /*f6e0*/  R2UR UR35, R6 ;  /* 0x00000000062372ca */ /* 0x000fe200000e0000 */
[----:B------:R-:W-:Y:S01]  /*f6f0*/  UIADD3.X UR23, URZ, UR41, URZ, UP0, !UPT ;  /* 0x000000293f177290 */ /* 0x000fe200087fe43f */
[----:B------:R-:W-:Y:S01]  /*f700*/  R2UR UR19, R7 ;  /* 0x00000000071372ca */ /* 0x000fe200000e0000 */
[----:B------:R-:W-:Y:S01]  /*f710*/  UIADD3.X UR43, URZ, UR41, URZ, UP1, !UPT ;  /* 0x000000293f2b7290 */ /* 0x000fe20008ffe43f */
[----:B------:R-:W-:Y:S01]  /*f720*/  ISETP.GT.AND P2, PT, R13, 0x1, PT ;  /* 0x000000010d00780c */ /* 0x000fe20003f44270 */
[----:B------:R-:W-:Y:S01]  /*f730*/  UIADD3 UR26, UR34, 0x80, URZ ;  /* 0x00000080221a7890 */ /* 0x000fe2000fffe03f */
[----:B------:R-:W-:Y:S01]  /*f740*/  VIADD R3, R3, 0x1 ;  /* 0x0000000103037836 */ /* 0x000fe20000000000 */
[----:B------:R-:W-:Y:S01]  /*f750*/  UMOV UR38, 0x0 ;  /* 0x0000000000267882 */ /* 0x000fe20000000000 */
[----:B------:R-:W-:Y:S01]  /*f760*/  UMOV UR39, 0x10000000 ;  /* 0x1000000000277882 */ /* 0x000fe20000000000 */
[----:B------:R-:W-:Y:S01]  /*f770*/  UIADD3 UR32, UR24, 0x100, URZ ;  /* 0x0000010018207890 */ /* 0x000fe2000fffe03f */
[----:B------:R-:W-:Y:S01]  /*f780*/  VIADD R12, R12, 0x100 ;  /* 0x000001000c0c7836 */ /* 0x000fe20000000000 */
[----:B------:R-:W-:Y:S01]  /*f790*/  UIADD3 UR24, UR24, 0x2100, URZ ;  /* 0x0000210018187890 */ /* 0x000fe2000fffe03f */
[----:B------:R-:W-:Y:S01]  /*f7a0*/  ISETP.NE.AND P1, PT, R3, 0x2, PT ;  /* 0x000000020300780c */ /* 0x000fe20003f25270 */
[----:B------:R-:W-:-:S02]  /*f7b0*/  UIADD3 UR16, UR8, 0x8100, URZ ;  /* 0x0000810008107890 */ /* 0x000fc4000fffe03f */
[----:B------:R-:W-:Y:S01]  /*f7c0*/  UIADD3 UR8, UR8, 0x10100, URZ ;  /* 0x0001010008087890 */ /* 0x000fe2000fffe03f */
[----:B------:R-:W-:Y:S01]  /*f7d0*/  SEL R3, R3, RZ, P1 ;  /* 0x000000ff03037207 */ /* 0x000fe20000800000 */
[----:B------:R-:W-:Y:S01]  /*f7e0*/  UMOV UR25, UR33 ;  /* 0x0000002100197c82 */ /* 0x000fe20008000000 */
[----:B------:R-:W-:Y:S01]  /*f7f0*/  UMOV UR27, UR35 ;  /* 0x00000023001b7c82 */ /* 0x000fe20008000000 */
[----:B------:R-:W-:Y:S01]  /*f800*/  UMOV UR17, UR33 ;  /* 0x0000002100117c82 */ /* 0x000fe20008000000 */
[----:B------:R-:W-:Y:S01]  /*f810*/  UMOV UR18, UR34 ;  /* 0x0000002200127c82 */ /* 0x000fe20008000000 */
[----:B------:R-:W-:Y:S01]  /*f820*/  UMOV UR9, UR33 ;  /* 0x0000002100097c82 */ /* 0x000fe20008000000 */
[----:B------:R-:W-:Y:S01]  /*f830*/  UMOV UR11, UR19 ;  /* 0x00000013000b7c82 */ /* 0x000fe20008000000 */
[----:B------:R-:W-:Y:S01]  /*f840*/  UMOV UR10, UR26 ;  /* 0x0000001a000a7c82 */ /* 0x000fe20008000000 */
[----:B--2---:R-:W-:Y:S02]  /*f850*/  R2UR UR36, R5 ;  /* 0x00000000052472ca */ /* 0x004fe400000e0000 */
[----:B------:R-:W-:-:S04]  /*f860*/  SEL R5, RZ, 0x1, P1 ;  /* 0x00000001ff057807 */ /* 0x000fc80000800000 */
[----:B------:R-:W-:-:S07]  /*f870*/  LOP3.LUT R2, R2, R5, RZ, 0x3c, !PT ;  /* 0x0000000502027212 */ /* 0x000fce00078e3cff */
[----:B------:R-:W-:Y:S01]  /*f880*/  UMOV UR28, UR36 ;  /* 0x00000024001c7c82 */ /* 0x000fe20008000000 */
[----:B------:R-:W-:Y:S01]  /*f890*/  UMOV UR20, UR36 ;  /* 0x0000002400147c82 */ /* 0x000fe20008000000 */
[----:B------:R0:W-:Y:S01]  /*f8a0*/  UTMALDG.3D [UR32], [UR22], desc[UR38] ;  /* 0x00002620160075b4 */ /* 0x0001e20008011000 */
[----:B------:R-:W-:Y:S01]  /*f8b0*/  UMOV UR12, UR36 ;  /* 0x00000024000c7c82 */ /* 0x000fe20008000000 */
[----:B------:R0:W-:Y:S01]  /*f8c0*/  UTMALDG.3D [UR24], [UR22], desc[UR38] ;  /* 0x00002618160075b4 */ /* 0x0001e20008011000 */
[----:B------:R0:W-:Y:S01]  /*f8d0*/  UTMALDG.3D [UR16], [UR42], desc[UR38] ;  /* 0x000026102a0075b4 */ /* 0x0001e20008011000 */
[----:B------:R0:W-:Y:S02]  /*f8e0*/  UTMALDG.3D [UR8], [UR42], desc[UR38] ;  /* 0x000026082a0075b4 */ /* 0x0001e40008011000 */
[----:B0-----:R-:W-:Y:S05]  /*f8f0*/  @P2 BRA `(.L_x_304) ;  /* 0xfffffffc00102947 */ /* 0x001fea000383ffff */
.L_x_300:
[----:B------:R-:W-:Y:S05]  /*f900*/  BSYNC B1 ;  /* 0x0000000000017941 */ /* 0x000fea0003800000 */
.L_x_299:
[----:B------:R-:W2:Y:S01]  /*f910*/  LDL.LU R15, [R1+0x74] ;  /* 0x00007400010f7983 */ /* 0x000ea20000300800 */
[----:B------:R-:W-:Y:S01]  /*f920*/  LOP3.LUT P4, RZ, R0, 0xff, RZ, 0xc0, !PT ;  /* 0x000000ff00ff7812 */ /* 0x000fe2000788c0ff */
[----:B------:R-:W-:Y:S01]  /*f930*/  VIADD R9, R9, UR6 ;  /* 0x0000000609097c36 */ /* 0x000fe20008000000 */
[----:B------:R-:W-:Y:S01]  /*f940*/  ULDC.64 UR8, c[0x0][0x650] ;  /* 0x0001940000087ab9 */ /* 0x000fe20000000a00 */
[----:B------:R-:W3:Y:S01]  /*f950*/  LDL.LU R14, [R1+0x78] ;  /* 0x00007800010e7983 */ /* 0x000ee20000300800 */
[----:B------:R-:W-:Y:S01]  /*f960*/  IMAD.MOV.U32 R5, RZ, RZ, -0x1 ;  /* 0xffffffffff057424 */ /* 0x000fe200078e00ff */
[----:B------:R-:W-:Y:S01]  /*f970*/  BSSY B1, `(.L_x_305) ;  /* 0x0000078000017945 */ /* 0x000fe20003800000 */
[----:B------:R-:W-:Y:S01]  /*f980*/  SHF.R.U32.HI R0, RZ, 0x1, R9 ;  /* 0x00000001ff007819 */ /* 0x000fe20000011609 */
[----:B------:R-:W-:Y:S01]  /*f990*/  IMAD.MOV.U32 R4, RZ, RZ, -0x1 ;  /* 0xffffffffff047424 */ /* 0x000fe200078e00ff */
[----:B------:R-:W-:Y:S02]  /*f9a0*/  ISETP.GT.U32.AND P1, PT, R9, 0x1, PT ;  /* 0x000000010900780c */ /* 0x000fe40003f24070 */
[----:B------:R-:W-:-:S02]  /*f9b0*/  LOP3.LUT R0, R0, 0x1, RZ, 0xc0, !PT ;  /* 0x0000000100007812 */ /* 0x000fc400078ec0ff */
[----:B------:R-:W-:Y:S01]  /*f9c0*/  LOP3.LUT R9, R9, 0x1, RZ, 0xc0, !PT ;  /* 0x0000000109097812 */ /* 0x000fe200078ec0ff */
[----:B------:R-:W0:Y:S01]  /*f9d0*/  @P4 S2R R3, SR_CgaCtaId ;  /* 0x0000000000034919 */ /* 0x000e220000008800 */
[----:B------:R-:W-:Y:S02]  /*f9e0*/  @P4 MOV R2, 0x400 ;  /* 0x0000040000024802 */ /* 0x000fe40000000f00 */
[----:B------:R-:W-:Y:S02]  /*f9f0*/  ISETP.NE.U32.AND P2, PT, R0, 0x1, PT ;  /* 0x000000010000780c */ /* 0x000fe40003f45070 */
[----:B0-----:R-:W-:Y:S01]  /*fa00*/  @P4 LEA R2, R3, R2, 0x18 ;  /* 0x0000000203024211 */ /* 0x001fe200078ec0ff */
[----:B------:R-:W-:-:S03]  /*fa10*/  IMAD.U32 R3, RZ, RZ, UR6 ;  /* 0x00000006ff037e24 */ /* 0x000fc6000f8e00ff */
[----:B------:R0:W-:Y:S02]  /*fa20*/  @P4 SYNCS.ARRIVE.TRANS64.A1T0 RZ, [R2+URZ+0x58], RZ ;  /* 0x000058ff02ff49a7 */ /* 0x0001e4000810003f */
[C---:B------:R-:W-:Y:S02]  /*fa30*/  ISETP.LT.U32.AND P1, PT, R3.reuse, 0x2, P1 ;  /* 0x000000020300780c */ /* 0x040fe40000f21070 */
[----:B------:R-:W-:Y:S02]  /*fa40*/  ISETP.GT.U32.AND P2, PT, R3, 0x1, !P2 ;  /* 0x000000010300780c */ /* 0x000fe40005744070 */
[----:B------:R-:W-:Y:S02]  /*fa50*/  SEL R3, RZ, 0x1, !P1 ;  /* 0x00000001ff037807 */ /* 0x000fe40004800000 */
[----:B------:R-:W-:Y:S02]  /*fa60*/  SEL R0, RZ, 0x1, !P2 ;  /* 0x00000001ff007807 */ /* 0x000fe40005000000 */
[----:B0-----:R-:W-:-:S02]  /*fa70*/  PRMT R2, RZ, 0x7610, R2 ;  /* 0x00007610ff027816 */ /* 0x001fc40000000002 */
[----:B------:R-:W-:Y:S01]  /*fa80*/  LOP3.LUT R8, R0, R8, R3, 0x96, !PT ;  /* 0x0000000800087212 */ /* 0x000fe200078e9603 */
[----:B------:R-:W-:Y:S01]  /*fa90*/  IMAD.MOV.U32 R3, RZ, RZ, -0x1 ;  /* 0xffffffffff037424 */ /* 0x000fe200078e00ff */
[----:B------:R-:W-:Y:S02]  /*faa0*/  PRMT R0, RZ, 0x7610, R0 ;  /* 0x00007610ff007816 */ /* 0x000fe40000000000 */
[----:B---3--:R-:W-:-:S04]  /*fab0*/  IADD3 R14, P4, R14, UR30, RZ ;  /* 0x0000001e0e0e7c10 */ /* 0x008fc8000ff9e0ff */
[----:B--2---:R-:W-:Y:S01]  /*fac0*/  IADD3.X R15, R15, UR5, RZ, P4, !PT ;  /* 0x000000050f0f7c10 */ /* 0x004fe2000a7fe4ff */
[----:B------:R0:W-:Y:S01]  /*fad0*/  STL [R1+0x78], R14 ;  /* 0x0000780e01007387 */ /* 0x0001e20000100800 */
[----:B------:R-:W-:-:S03]  /*fae0*/  ISETP.GE.U32.AND P4, PT, R14, UR8, PT ;  /* 0x000000080e007c0c */ /* 0x000fc6000bf86070 */
[----:B------:R0:W-:Y:S01]  /*faf0*/  STL [R1+0x74], R15 ;  /* 0x0000740f01007387 */ /* 0x0001e20000100800 */
[----:B------:R-:W-:-:S03]  /*fb00*/  ISETP.GE.U32.AND.EX P1, PT, R15, UR9, PT, P4 ;  /* 0x000000090f007c0c */ /* 0x000fc6000bf26140 */
[----:B------:R0:W-:Y:S04]  /*fb10*/  STL [R1+0x7c], R5 ;  /* 0x00007c0501007387 */ /* 0x0001e80000100800 */
[----:B------:R0:W-:Y:S04]  /*fb20*/  STL [R1+0x80], R4 ;  /* 0x0000800401007387 */ /* 0x0001e80000100800 */
[----:B------:R0:W-:Y:S02]  /*fb30*/  STL [R1+0x70], R3 ;  /* 0x0000700301007387 */ /* 0x0001e40000100800 */
[----:B------:R-:W-:Y:S05]  /*fb40*/  @P1 BRA `(.L_x_306) ;  /* 0x0000000400681947 */ /* 0x000fea0003800000 */
[----:B------:R-:W0:Y:S01]  /*fb50*/  S2UR UR8, SR_CTAID.X ;  /* 0x00000000000879c3 */ /* 0x000e220000002500 */
[----:B------:R-:W-:Y:S01]  /*fb60*/  ULDC.64 UR10, c[0x0][0x628] ;  /* 0x00018a00000a7ab9 */ /* 0x000fe20000000a00 */
[----:B------:R-:W-:Y:S01]  /*fb70*/  ULDC UR9, c[0x0][0x150] ;  /* 0x0000540000097ab9 */ /* 0x000fe20000000800 */
[----:B------:R-:W-:Y:S01]  /*fb80*/  ISETP.NE.U32.AND P1, PT, RZ, UR10, PT ;  /* 0x0000000aff007c0c */ /* 0x000fe2000bf25070 */
[----:B------:R-:W-:Y:S01]  /*fb90*/  ULDC UR12, c[0x0][0x630] ;  /* 0x00018c00000c7ab9 */ /* 0x000fe20000000800 */
[----:B------:R-:W-:Y:S01]  /*fba0*/  ULDC UR17, c[0x0][0x154] ;  /* 0x0000550000117ab9 */ /* 0x000fe20000000800 */
[----:B------:R-:W-:Y:S01]  /*fbb0*/  IMAD.MOV.U32 R2, RZ, RZ, R14 ;  /* 0x000000ffff027224 */ /* 0x000fe200078e000e */
[----:B------:R-:W-:Y:S01]  /*fbc0*/  ISETP.NE.AND.EX P1, PT, RZ, UR11, PT, P1 ;  /* 0x0000000bff007c0c */ /* 0x000fe2000bf25310 */
[----:B------:R-:W1:Y:S01]  /*fbd0*/  S2UR UR16, SR_CTAID.Y ;  /* 0x00000000001079c3 */ /* 0x000e620000002600 */
[----:B0-----:R-:W-:-:S05]  /*fbe0*/  I2FP.F32.U32 R3, UR8 ;  /* 0x0000000800037c45 */ /* 0x001fca0008201000 */
[----:B------:R-:W-:Y:S01]  /*fbf0*/  FMUL R12, R3, UR9 ;  /* 0x00000009030c7c20 */ /* 0x000fe20008400000 */
[----:B------:R-:W-:-:S05]  /*fc00*/  IMAD.MOV.U32 R3, RZ, RZ, R15 ;  /* 0x000000ffff037224 */ /* 0x000fca00078e000f */
[----:B------:R-:W-:Y:S05]  /*fc10*/  @!P1 BRA `(.L_x_307) ;  /* 0x0000000000289947 */ /* 0x000fea0003800000 */
[----:B------:R-:W-:Y:S02]  /*fc20*/  ULDC UR9, c[0x0][0x634] ;  /* 0x00018d0000097ab9 */ /* 0x000fe40000000800 */
[----:B------:R-:W-:-:S05]  /*fc30*/  IADD3 R7, P1, R14, UR9, RZ ;  /* 0x000000090e077c10 */ /* 0x000fca000ff3e0ff */
[----:B------:R-:W-:-:S04]  /*fc40*/  IMAD.X R11, RZ, RZ, R15, P1 ;  /* 0x000000ffff0b7224 */ /* 0x000fc800008e060f */
[----:B------:R-:W-:-:S04]  /*fc50*/  IMAD.WIDE.U32 R4, R11, UR10, RZ ;  /* 0x0000000a0b047c25 */ /* 0x000fc8000f8e00ff */
[----:B------:R-:W-:-:S04]  /*fc60*/  IMAD.WIDE.U32 R4, P1, R7, UR11, R4 ;  /* 0x0000000b07047c25 */ /* 0x000fc8000f820004 */
[----:B------:R-:W-:-:S04]  /*fc70*/  IMAD.WIDE.U32 R6, R7, UR10, RZ ;  /* 0x0000000a07067c25 */ /* 0x000fc8000f8e00ff */
[----:B------:R-:W-:Y:S01]  /*fc80*/  IMAD.X R3, RZ, RZ, RZ, P1 ;  /* 0x000000ffff037224 */ /* 0x000fe200008e06ff */
[----:B------:R-:W-:Y:S01]  /*fc90*/  IADD3 RZ, P1, R7, R4, RZ ;  /* 0x0000000407ff7210 */ /* 0x000fe20007f3e0ff */
[----:B------:R-:W-:-:S04]  /*fca0*/  IMAD.MOV.U32 R2, RZ, RZ, R5 ;  /* 0x000000ffff027224 */ /* 0x000fc800078e0005 */
[----:B------:R-:W-:-:S08]  /*fcb0*/  IMAD.WIDE.U32.X R2, R11, UR11, R2, P1 ;  /* 0x0000000b0b027c25 */ /* 0x000fd000088e0402 */
.L_x_307:
[--C-:B------:R-:W-:Y:S01]  /*fcc0*/  SHF.R.U64 R10, R2, UR12, R3.reuse ;  /* 0x0000000c020a7c19 */ /* 0x100fe20008001203 */
[----:B------:R-:W0:Y:S01]  /*fcd0*/  F2I.U32.TRUNC.NTZ R12, R12 ;  /* 0x0000000c000c7305 */ /* 0x000e22000020f000 */
[----:B------:R-:W-:Y:S01]  /*fce0*/  SHF.R.U32.HI R2, RZ, UR12, R3 ;  /* 0x0000000cff027c19 */ /* 0x000fe20008011603 */
[----:B------:R-:W-:Y:S01]  /*fcf0*/  ULDC.64 UR10, c[0x0][0x620] ;  /* 0x00018800000a7ab9 */ /* 0x000fe20000000a00 */
[----:B------:R-:W-:Y:S01]  /*fd00*/  IADD3 R5, P1, RZ, -R10, RZ ;  /* 0x8000000aff057210 */ /* 0x000fe20007f3e0ff */
[----:B------:R-:W-:Y:S01]  /*fd10*/  IMAD.MOV.U32 R3, RZ, RZ, R15 ;  /* 0x000000ffff037224 */ /* 0x000fe200078e000f */
[----:B-1----:R-:W-:Y:S01]  /*fd20*/  I2FP.F32.U32 R4, UR16 ;  /* 0x0000001000047c45 */ /* 0x002fe20008201000 */
[----:B------:R-:W-:Y:S01]  /*fd30*/  ULDC.64 UR18, c[0x0][0x640] ;  /* 0x0001900000127ab9 */ /* 0x000fe20000000a00 */
[----:B------:R-:W-:Y:S01]  /*fd40*/  ULDC UR12, c[0x0][0x658] ;  /* 0x00019600000c7ab9 */ /* 0x000fe20000000800 */
[----:B------:R-:W-:Y:S01]  /*fd50*/  IMAD.X R2, RZ, RZ, ~R2, P1 ;  /* 0x000000ffff027224 */ /* 0x000fe200008e0e02 */
[----:B------:R-:W-:Y:S01]  /*fd60*/  ISETP.NE.U32.AND P1, PT, RZ, UR18, PT ;  /* 0x00000012ff007c0c */ /* 0x000fe2000bf25070 */
[----:B------:R-:W-:Y:S01]  /*fd70*/  FMUL R6, R4, UR17 ;  /* 0x0000001104067c20 */ /* 0x000fe20008400000 */
[----:B------:R-:W-:Y:S01]  /*fd80*/  ULDC UR17, c[0x0][0x648] ;  /* 0x0001920000117ab9 */ /* 0x000fe20000000800 */
[----:B------:R-:W-:Y:S01]  /*fd90*/  IMAD R4, R2, UR10, RZ ;  /* 0x0000000a02047c24 */ /* 0x000fe2000f8e02ff */
[----:B------:R-:W-:Y:S01]  /*fda0*/  ISETP.NE.AND.EX P1, PT, RZ, UR19, PT, P1 ;  /* 0x00000013ff007c0c */ /* 0x000fe2000bf25310 */
[----:B------:R-:W-:Y:S01]  /*fdb0*/  IMAD.MOV.U32 R2, RZ, RZ, R14 ;  /* 0x000000ffff027224 */ /* 0x000fe200078e000e */
[----:B0-----:R-:W-:Y:S01]  /*fdc0*/  R2UR UR9, R12 ;  /* 0x000000000c0972ca */ /* 0x001fe200000e0000 */
[----:B------:R-:W0:Y:S01]  /*fdd0*/  LDC R14, c[0x0][0x610] ;  /* 0x00018400ff0e7b82 */ /* 0x000e220000000800 */
[----:B------:R-:W1:Y:S01]  /*fde0*/  F2I.U32.TRUNC.NTZ R6, R6 ;  /* 0x0000000600067305 */ /* 0x000e62000020f000 */
[----:B------:R-:W-:Y:S01]  /*fdf0*/  IMAD.WIDE.U32 R2, R5, UR10, R2 ;  /* 0x0000000a05027c25 */ /* 0x000fe2000f8e0002 */
[----:B------:R-:W-:-:S03]  /*fe00*/  ULDC UR10, c[0x0][0x618] ;  /* 0x00018600000a7ab9 */ /* 0x000fc60000000800 */
[----:B------:R-:W-:-:S04]  /*fe10*/  IMAD R5, R5, UR11, R4 ;  /* 0x0000000b05057c24 */ /* 0x000fc8000f8e0204 */
[----:B------:R-:W-:-:S05]  /*fe20*/  IMAD.IADD R3, R3, 0x1, R5 ;  /* 0x0000000103037824 */ /* 0x000fca00078e0205 */
[--C-:B------:R-:W-:Y:S02]  /*fe30*/  SHF.R.U64 R12, R2, UR10, R3.reuse ;  /* 0x0000000a020c7c19 */ /* 0x100fe40008001203 */
[----:B------:R-:W-:Y:S01]  /*fe40*/  SHF.R.U32.HI R3, RZ, UR10, R3 ;  /* 0x0000000aff037c19 */ /* 0x000fe20008011603 */
[----:B------:R-:W-:Y:S01]  /*fe50*/  ULDC UR10, c[0x0][0x608] ;  /* 0x00018200000a7ab9 */ /* 0x000fe20000000800 */
[----:B-1----:R-:W-:Y:S02]  /*fe60*/  R2UR UR11, R6 ;  /* 0x00000000060b72ca */ /* 0x002fe400000e0000 */
[--C-:B------:R-:W-:Y:S02]  /*fe70*/  SHF.R.U64 R13, R12, UR10, R3.reuse ;  /* 0x0000000a0c0d7c19 */ /* 0x100fe40008001203 */
[----:B------:R-:W-:Y:S01]  /*fe80*/  SHF.R.U32.HI R2, RZ, UR10, R3 ;  /* 0x0000000aff027c19 */ /* 0x000fe20008011603 */
[----:B------:R-:W-:-:S03]  /*fe90*/  UIADD3 UR10, -UR9, URZ, URZ ;  /* 0x0000003f090a7290 */ /* 0x000fc6000fffe13f */
[--C-:B------:R-:W-:Y:S01]  /*fea0*/  SHF.R.U64 R15, R13, UR12, R2.reuse ;  /* 0x0000000c0d0f7c19 */ /* 0x100fe20008001202 */
[----:B------:R-:W-:Y:S01]  /*feb0*/  ULDC UR9, c[0x0][0x144] ;  /* 0x0000510000097ab9 */ /* 0x000fe20000000800 */
[----:B------:R-:W-:-:S03]  /*fec0*/  SHF.R.U32.HI R3, RZ, UR12, R2 ;  /* 0x0000000cff037c19 */ /* 0x000fc60008011602 */
[----:B------:R-:W-:Y:S01]  /*fed0*/  IMAD.MOV.U32 R2, RZ, RZ, R15 ;  /* 0x000000ffff027224 */ /* 0x000fe200078e000f */
[----:B------:R-:W-:Y:S06]  /*fee0*/  @!P1 BRA `(.L_x_308) ;  /* 0x0000000000289947 */ /* 0x000fec0003800000 */
        /* <DEDUP_REMOVED lines=10> */
.L_x_308:
[----:B------:R-:W-:Y:S01]  /*ff90*/  UIADD3 UR11, -UR11, URZ, URZ ;  /* 0x0000003f0b0b7290 */ /* 0x000fe2000fffe13f */
[----:B------:R-:W-:Y:S01]  /*ffa0*/  SHF.R.U64 R3, R2, UR17, R3 ;  /* 0x0000001102037c19 */ /* 0x000fe20008001203 */
[----:B------:R-:W-:Y:S01]  /*ffb0*/  UIMAD UR8, UR9, UR10, UR8 ;  /* 0x0000000a090872a4 */ /* 0x000fe2000f8e0208 */
[----:B------:R-:W-:Y:S01]  /*ffc0*/  LOP3.LUT R2, R13, UR14, RZ, 0xc0, !PT ;  /* 0x0000000e0d027c12 */ /* 0x000fe2000f8ec0ff */
[----:B------:R-:W-:Y:S01]  /*ffd0*/  IMAD.MOV.U32 R6, RZ, RZ, 0x1 ;  /* 0x00000001ff067424 */ /* 0x000fe200078e00ff */
[----:B------:R-:W-:Y:S01]  /*ffe0*/  ULDC UR9, c[0x0][0x148] ;  /* 0x0000520000097ab9 */ /* 0x000fe20000000800 */
[----:B------:R-:W-:Y:S01]  /*fff0*/  IMAD.MOV R4, RZ, RZ, -R3 ;  /* 0x000000ffff047224 */ /* 0x000fe200078e0a03 */
[----:B------:R-:W-:Y:S01]  /*10000*/  @UP2 UIMAD UR8, UR9, UR11, UR16 ;  /* 0x0000000b090822a4 */ /* 0x000fe2000f8e0210 */
[----:B------:R-:W-:Y:S01]  /*10010*/  IMAD R3, R3, UR13, R2 ;  /* 0x0000000d03037c24 */ /* 0x000fe2000f8e0202 */
[----:B------:R-:W-:Y:S01]  /*10020*/  LOP3.LUT R5, R12, UR7, RZ, 0xc0, !PT ;  /* 0x000000070c057c12 */ /* 0x000fe2000f8ec0ff */
[----:B------:R-:W-:Y:S01]  /*10030*/  ULDC UR9, c[0x0][0x638] ;  /* 0x00018e0000097ab9 */ /* 0x000fe20000000800 */
[----:B------:R-:W-:Y:S01]  /*10040*/  PLOP3.LUT P1, PT, PT, PT, UP2, 0x80, 0x0 ;  /* 0x000000000000781c */ /* 0x000fe20003f2f028 */
[----:B------:R-:W-:-:S02]  /*10050*/  IMAD R2, R4, UR9, R15 ;  /* 0x0000000904027c24 */ /* 0x000fc4000f8e020f */
[----:B0-----:R-:W-:Y:S01]  /*10060*/  IMAD R3, R3, R14, UR8 ;  /* 0x0000000803037e24 */ /* 0x001fe2000f8e020e */
[----:B------:R-:W-:Y:S02]  /*10070*/  ULDC UR8, c[0x0][0x600] ;  /* 0x0001800000087ab9 */ /* 0x000fe40000000800 */
[----:B------:R-:W-:Y:S01]  /*10080*/  IMAD R4, R2, UR8, R5 ;  /* 0x0000000802047c24 */ /* 0x000fe2000f8e0205 */
[----:B------:R-:W-:-:S04]  /*10090*/  PRMT R2, R6, 0x7610, R2 ;  /* 0x0000761006027816 */ /* 0x000fc80000000002 */
[----:B------:R-:W-:Y:S02]  /*100a0*/  SEL R5, R4, R3, !P1 ;  /* 0x0000000304057207 */ /* 0x000fe40004800000 */
[----:B------:R-:W-:-:S03]  /*100b0*/  SEL R3, R3, R4, !P1 ;  /* 0x0000000403037207 */ /* 0x000fc60004800000 */
[----:B------:R1:W-:Y:S04]  /*100c0*/  STL [R1+0x80], R5 ;  /* 0x0000800501007387 */ /* 0x0003e80000100800 */
[----:B------:R1:W-:Y:S04]  /*100d0*/  STL [R1+0x70], R10 ;  /* 0x0000700a01007387 */ /* 0x0003e80000100800 */
[----:B------:R1:W-:Y:S02]  /*100e0*/  STL [R1+0x7c], R3 ;  /* 0x00007c0301007387 */ /* 0x0003e40000100800 */
.L_x_306:
[----:B------:R-:W-:Y:S05]  /*100f0*/  BSYNC B1 ;  /* 0x0000000000017941 */ /* 0x000fea0003800000 */
.L_x_305:
[----:B------:R-:W-:-:S13]  /*10100*/  LOP3.LUT P1, RZ, R2, 0xff, RZ, 0xc0, !PT ;  /* 0x000000ff02ff7812 */ /* 0x000fda000782c0ff */
[----:B------:R-:W-:Y:S05]  /*10110*/  @P1 BRA `(.L_x_309) ;  /* 0xfffffff000cc1947 */ /* 0x000fea000383ffff */
[----:B------:R-:W-:Y:S05]  /*10120*/  BSYNC B0 ;  /* 0x0000000000007941 */ /* 0x000fea0003800000 */
.L_x_297:
[----:B------:R-:W-:-:S03]  /*10130*/  UMOV UR8, 0xffffffff ;  /* 0xffffffff00087882 */ /* 0x000fc60000000000 */
[----:B------:R-:W-:Y:S05]  /*10140*/  BRA.DIV UR8, `(.L_x_310) ;  /* 0x0000000608107947 */ /* 0x000fea000b800000 */
[----:B------:R-:W-:-:S13]  /*10150*/  ELECT P0, URZ, PT ;  /* 0x00000000003f782f */ /* 0x000fda0003800000 */
.L_x_324:
[----:B------:R-:W-:Y:S04]  /*10160*/  BSSY B0, `(.L_x_311) ;  /* 0x000001a000007945 */ /* 0x000fe80003800000 */
[----:B------:R-:W-:Y:S05]  /*10170*/  @!P0 BRA `(.L_x_312) ;  /* 0x0000000000608947 */ /* 0x000fea0003800000 */
[----:B------:R-:W-:-:S04]  /*10180*/  ULOP3.LUT UR8, UR4, 0x2, URZ, 0xfc, !UPT ;  /* 0x0000000204087892 */ /* 0x000fc8000f8efc3f */
[----:B------:R-:W-:-:S06]  /*10190*/  UISETP.NE.AND UP0, UPT, UR8, 0x3, UPT ;  /* 0x000000030800788c */ /* 0x000fcc000bf05270 */
[----:B------:R-:W-:-:S13]  /*101a0*/  PLOP3.LUT P0, PT, PT, PT, UP0, 0x80, 0x0 ;  /* 0x000000000000781c */ /* 0x000fda0003f0f008 */
[----:B------:R-:W-:Y:S05]  /*101b0*/  @!P0 BRA `(.L_x_313) ;  /* 0x0000000000048947 */ /* 0x000fea0003800000 */
[----:B------:R-:W-:Y:S01]  /*101c0*/  BPT.TRAP 0x1 ;  /* 0x000000040000795c */ /* 0x000fe20000300000 */
.L_x_313:
[----:B01----:R-:W0:Y:S01]  /*101d0*/  S2R R3, SR_CgaCtaId ;  /* 0x0000000000037919 */ /* 0x003e220000008800 */
[----:B------:R-:W-:Y:S02]  /*101e0*/  MOV R0, 0x400 ;  /* 0x0000040000007802 */ /* 0x000fe40000000f00 */
[----:B------:R-:W-:Y:S02]  /*101f0*/  SHF.L.U32 R2, R8, 0x1f, RZ ;  /* 0x0000001f08027819 */ /* 0x000fe400000006ff */
[----:B0-----:R-:W-:-:S05]  /*10200*/  LEA R0, R3, R0, 0x18 ;  /* 0x0000000003007211 */ /* 0x001fca00078ec0ff */
[----:B------:R-:W-:-:S04]  /*10210*/  VIADD R0, R0, 0x10 ;  /* 0x0000001000007836 */ /* 0x000fc80000000000 */
[C---:B------:R-:W-:Y:S02]  /*10220*/  IMAD R5, R9.reuse, 0x8, R0 ;  /* 0x0000000809057824 */ /* 0x040fe400078e0200 */
[----:B------:R-:W-:Y:S02]  /*10230*/  VIADD R9, R9, 0x1 ;  /* 0x0000000109097836 */ /* 0x000fe40000000000 */
[----:B------:R-:W0:Y:S03]  /*10240*/  SYNCS.PHASECHK.TRANS64.TRYWAIT P0, [R5+URZ], R2 ;  /* 0x00000002050075a7 */ /* 0x000e26000800017f */
[----:B------:R-:W-:-:S04]  /*10250*/  ISETP.NE.AND P1, PT, R9, 0x2, PT ;  /* 0x000000020900780c */ /* 0x000fc80003f25270 */
[----:B------:R-:W-:Y:S02]  /*10260*/  SEL R3, RZ, 0x1, P1 ;  /* 0x00000001ff037807 */ /* 0x000fe40000800000 */
[----:B------:R-:W-:Y:S02]  /*10270*/  SEL R9, R9, RZ, P1 ;  /* 0x000000ff09097207 */ /* 0x000fe40000800000 */
[----:B------:R-:W-:Y:S01]  /*10280*/  LOP3.LUT R3, R8, R3, RZ, 0x3c, !PT ;  /* 0x0000000308037212 */ /* 0x000fe200078e3cff */
[----:B0-----:R-:W-:Y:S06]  /*10290*/  @!P0 BRA `(.L_x_314) ;  /* 0x0000000000e08947 */ /* 0x001fec0003800000 */
.L_x_325:
[----:B------:R-:W-:Y:S01]  /*102a0*/  IMAD R9, R9, 0x8, R0 ;  /* 0x0000000809097824 */ /* 0x000fe200078e0200 */
[----:B------:R-:W-:-:S07]  /*102b0*/  SHF.L.U32 R0, R3, 0x1f, RZ ;  /* 0x0000001f03007819 */ /* 0x000fce00000006ff */
.L_x_315:
[----:B-1----:R1:W2:Y:S02]  /*102c0*/  SYNCS.PHASECHK.TRANS64.TRYWAIT P0, [R9+URZ], R0 ;  /* 0x00000000090075a7 */ /* 0x0022a4000800017f */
[----:B--2---:R-:W-:Y:S05]  /*102d0*/  @!P0 NANOSLEEP.SYNCS 0x989680 ;  /* 0x009896800000895d */ /* 0x004fea0003900000 */
[----:B------:R-:W2:Y:S02]  /*102e0*/  @!P0 SYNCS.PHASECHK.TRANS64 P0, [R9+URZ], R0 ;  /* 0x00000000090085a7 */ /* 0x000ea4000800007f */
[----:B--2---:R-:W-:Y:S05]  /*102f0*/  @!P0 BRA `(.L_x_315) ;  /* 0xfffffffc00f08947 */ /* 0x004fea000383ffff */
.L_x_312:
[----:B------:R-:W-:Y:S05]  /*10300*/  BSYNC B0 ;  /* 0x0000000000007941 */ /* 0x000fea0003800000 */
.L_x_311:
[----:B------:R-:W-:Y:S05]  /*10310*/  EXIT ;  /* 0x000000000000794d */ /* 0x000fea0003800000 */
.L_x_14:
[----:B0-----:R-:W-:-:S04]  /*10320*/  IMAD.U32 R3, RZ, RZ, UR13 ;  /* 0x0000000dff037e24 */ /* 0x001fc8000f8e00ff */
[----:B------:R0:W1:Y:S03]  /*10330*/  SYNCS.PHASECHK.TRANS64.TRYWAIT P0, [R3+URZ+-0x8], R0 ;  /* 0xfffff800030075a7 */ /* 0x000066000800017f */
[----:B-1----:R-:W-:Y:S05]  /*10340*/  @!P0 NANOSLEEP.SYNCS 0x989680 ;  /* 0x009896800000895d */ /* 0x002fea0003900000 */
[----:B------:R-:W1:Y:S02]  /*10350*/  @!P0 SYNCS.PHASECHK.TRANS64 P0, [R3+URZ+-0x8], R0 ;  /* 0xfffff800030085a7 */ /* 0x000e64000800007f */
[----:B-1----:R-:W-:Y:S05]  /*10360*/  @!P0 BRA `(.L_x_14) ;  /* 0xfffffffc00ec8947 */ /* 0x002fea000383ffff */
[----:B------:R-:W-:Y:S05]  /*10370*/  BRA `(.L_x_316) ;  /* 0xffffff1000ac7947 */ /* 0x000fea000383ffff */
.L_x_19:
[----:B-1----:R-:W-:-:S04]  /*10380*/  IMAD.U32 R3, RZ, RZ, UR19 ;  /* 0x00000013ff037e24 */ /* 0x002fc8000f8e00ff */
[----:B------:R1:W2:Y:S03]  /*10390*/  SYNCS.PHASECHK.TRANS64.TRYWAIT P0, [R3+URZ], R0 ;  /* 0x00000000030075a7 */ /* 0x0002a6000800017f */
[----:B--2---:R-:W-:Y:S05]  /*103a0*/  @!P0 NANOSLEEP.SYNCS 0x989680 ;  /* 0x009896800000895d */ /* 0x004fea0003900000 */
[----:B------:R-:W2:Y:S02]  /*103b0*/  @!P0 SYNCS.PHASECHK.TRANS64 P0, [R3+URZ], R0 ;  /* 0x00000000030085a7 */ /* 0x000ea4000800007f */
[----:B--2---:R-:W-:Y:S05]  /*103c0*/  @!P0 BRA `(.L_x_19) ;  /* 0xfffffffc00ec8947 */ /* 0x004fea000383ffff */
[----:B------:R-:W-:Y:S05]  /*103d0*/  BRA `(.L_x_18) ;  /* 0xffffff1c00147947 */ /* 0x000fea000383ffff */
.L_x_25:
[----:B-----5:R2:W-:Y:S02]  /*103e0*/  STL [R1+0x98], R0 ;  /* 0x0000980001007387 */ /* 0x0205e40000100800 */
[----:B--2---:R-:W-:-:S04]  /*103f0*/  IMAD.U32 R0, RZ, RZ, UR22 ;  /* 0x00000016ff007e24 */ /* 0x004fc8000f8e00ff */
[----:B------:R2:W3:Y:S03]  /*10400*/  SYNCS.PHASECHK.TRANS64.TRYWAIT P0, [R0+URZ], R229 ;  /* 0x000000e5000075a7 */ /* 0x0004e6000800017f */
[----:B---3--:R-:W-:Y:S05]  /*10410*/  @!P0 NANOSLEEP.SYNCS 0x989680 ;  /* 0x009896800000895d */ /* 0x008fea0003900000 */
[----:B------:R2:W3:Y:S02]  /*10420*/  @!P0 SYNCS.PHASECHK.TRANS64 P0, [R0+URZ], R229 ;  /* 0x000000e5000085a7 */ /* 0x0004e4000800007f */
[----:B--2---:R2:W5:Y:S02]  /*10430*/  LDL.LU R0, [R1+0x98] ;  /* 0x0000980001007983 */ /* 0x0045640000300800 */
[----:B--23--:R-:W-:Y:S05]  /*10440*/  @!P0 BRA `(.L_x_25) ;  /* 0xfffffffc00e48947 */ /* 0x00cfea000383ffff */
[----:B------:R-:W-:Y:S05]  /*10450*/  BRA `(.L_x_24) ;  /* 0xffffff3000107947 */ /* 0x000fea000383ffff */
.L_x_33:
[----:B-1----:R-:W-:-:S04]  /*10460*/  IMAD.U32 R25, RZ, RZ, UR13 ;  /* 0x0000000dff197e24 */ /* 0x002fc8000f8e00ff */
[----:B------:R1:W3:Y:S03]  /*10470*/  SYNCS.PHASECHK.TRANS64.TRYWAIT P0, [R25+URZ+0x8], R24 ;  /* 0x00000818190075a7 */ /* 0x0002e6000800017f */
[----:B---3--:R-:W-:Y:S05]  /*10480*/  @!P0 NANOSLEEP.SYNCS 0x989680 ;  /* 0x009896800000895d */ /* 0x008fea0003900000 */
[----:B------:R-:W3:Y:S02]  /*10490*/  @!P0 SYNCS.PHASECHK.TRANS64 P0, [R25+URZ+0x8], R24 ;  /* 0x00000818190085a7 */ /* 0x000ee4000800007f */
[----:B---3--:R-:W-:Y:S05]  /*104a0*/  @!P0 BRA `(.L_x_33) ;  /* 0xfffffffc00ec8947 */ /* 0x008fea000383ffff */
[----:B------:R-:W-:Y:S05]  /*104b0*/  BRA `(.L_x_317) ;  /* 0xffffff5400507947 */ /* 0x000fea000383ffff */
.L_x_298:
[----:B------:R-:W-:Y:S01]  /*104c0*/  BSSY B1, `(.L_x_318) ;  /* 0x0000006000017945 */ /* 0x000fe20003800000 */
[----:B------:R-:W-:-:S07]  /*104d0*/  IMAD.MOV.U32 R2, RZ, RZ, -0x1 ;  /* 0xffffffffff027424 */ /* 0x000fce00078e00ff */
[----:B------:R-:W-:Y:S05]  /*104e0*/  WARPSYNC.COLLECTIVE R2, `(.L_x_319) ;  /* 0x00000000020c7348 */ /* 0x000fea0003c00000 */
[----:B------:R-:W-:Y:S02]  /*104f0*/  ELECT P1, UR62, PT ;  /* 0x00000000003e782f */ /* 0x000fe40003820000 */
[----:B------:R-:W-:Y:S01]  /*10500*/  MOV R2, UR62 ;  /* 0x0000003e00027c02 */ /* 0x000fe20008000f00 */
[----:B------:R-:W-:Y:S10]  /*10510*/  ENDCOLLECTIVE ;  /* 0x000000000000791b */ /* 0x000ff40003800000 */
.L_x_319:
[----:B------:R-:W-:Y:S05]  /*10520*/  BSYNC B1 ;  /* 0x0000000000017941 */ /* 0x000fea0003800000 */
.L_x_318:
[----:B------:R-:W-:Y:S05]  /*10530*/  BRA `(.L_x_320) ;  /* 0xffffffec00d07947 */ /* 0x000fea000383ffff */
.L_x_301:
[----:B-1----:R1:W2:Y:S02]  /*10540*/  SYNCS.PHASECHK.TRANS64.TRYWAIT P1, [R11+URZ+0x10], R4 ;  /* 0x000010040b0075a7 */ /* 0x0022a4000802017f */
[----:B--2---:R-:W-:Y:S05]  /*10550*/  @!P1 NANOSLEEP.SYNCS 0x989680 ;  /* 0x009896800000995d */ /* 0x004fea0003900000 */
[----:B------:R-:W2:Y:S02]  /*10560*/  @!P1 SYNCS.PHASECHK.TRANS64 P1, [R11+URZ+0x10], R4 ;  /* 0x000010040b0095a7 */ /* 0x000ea4000802007f */
[----:B--2---:R-:W-:Y:S05]  /*10570*/  @!P1 BRA `(.L_x_301) ;  /* 0xfffffffc00f09947 */ /* 0x004fea000383ffff */
[----:B------:R-:W-:Y:S05]  /*10580*/  BRA `(.L_x_321) ;  /* 0xfffffff0000c7947 */ /* 0x000fea000383ffff */
.L_x_310:
[----:B------:R-:W-:Y:S01]  /*10590*/  BSSY B0, `(.L_x_322) ;  /* 0x0000006000007945 */ /* 0x000fe20003800000 */
[----:B------:R-:W-:-:S07]  /*105a0*/  IMAD.MOV.U32 R2, RZ, RZ, -0x1 ;  /* 0xffffffffff027424 */ /* 0x000fce00078e00ff */
[----:B01----:R-:W-:Y:S05]  /*105b0*/  WARPSYNC.COLLECTIVE R2, `(.L_x_323) ;  /* 0x00000000020c7348 */ /* 0x003fea0003c00000 */
[----:B------:R-:W-:Y:S02]  /*105c0*/  ELECT P1, UR62, PT ;  /* 0x00000000003e782f */ /* 0x000fe40003820000 */
[----:B------:R-:W-:Y:S01]  /*105d0*/  MOV R2, UR62 ;  /* 0x0000003e00027c02 */ /* 0x000fe20008000f00 */
[----:B01----:R-:W-:Y:S10]  /*105e0*/  ENDCOLLECTIVE ;  /* 0x000000000000791b */ /* 0x003ff40003800000 */
.L_x_323:
[----:B------:R-:W-:Y:S05]  /*105f0*/  BSYNC B0 ;  /* 0x0000000000007941 */ /* 0x000fea0003800000 */
.L_x_322:
[----:B------:R-:W-:Y:S01]  /*10600*/  PLOP3.LUT P0, PT, P1, PT, PT, 0x80, 0x0 ;  /* 0x000000000000781c */ /* 0x000fe20000f0f070 */
[----:B------:R-:W-:-:S12]  /*10610*/  BRA `(.L_x_324) ;  /* 0xfffffff800d07947 */ /* 0x000fd8000383ffff */
.L_x_314:
[----:B0-----:R0:W1:Y:S02]  /*10620*/  SYNCS.PHASECHK.TRANS64.TRYWAIT P0, [R5+URZ], R2 ;  /* 0x00000002050075a7 */ /* 0x001064000800017f */
[----:B-1----:R-:W-:Y:S05]  /*10630*/  @!P0 NANOSLEEP.SYNCS 0x989680 ;  /* 0x009896800000895d */ /* 0x002fea0003900000 */
[----:B------:R-:W1:Y:S02]  /*10640*/  @!P0 SYNCS.PHASECHK.TRANS64 P0, [R5+URZ], R2 ;  /* 0x00000002050085a7 */ /* 0x000e64000800007f */
[----:B-1----:R-:W-:Y:S05]  /*10650*/  @!P0 BRA `(.L_x_314) ;  /* 0xfffffffc00f08947 */ /* 0x002fea000383ffff */
[----:B------:R-:W-:Y:S05]  /*10660*/  BRA `(.L_x_325) ;  /* 0xfffffffc000c7947 */ /* 0x000fea000383ffff */
.L_x_326:
[----:B------:R-:W-:-:S00]  /*10670*/  BRA `(.L_x_326) ;  /* 0xfffffffc00fc7947 */ /* 0x000fc0000383ffff */
[----:B------:R-:W-:-:S00]  /*10680*/  NOP ;  /* 0x0000000000007918 */ /* 0x000fc00000000000 */
[----:B------:R-:W-:-:S00]  /*10690*/  NOP ;  /* 0x0000000000007918 */ /* 0x000fc00000000000 */
[----:B------:R-:W-:-:S00]  /*106a0*/  NOP ;  /* 0x0000000000007918 */ /* 0x000fc00000000000 */
[----:B------:R-:W-:-:S00]  /*106b0*/  NOP ;  /* 0x0000000000007918 */ /* 0x000fc00000000000 */
[----:B------:R-:W-:-:S00]  /*106c0*/  NOP ;  /* 0x0000000000007918 */ /* 0x000fc00000000000 */
[----:B------:R-:W-:-:S00]  /*106d0*/  NOP ;  /* 0x0000000000007918 */ /* 0x000fc00000000000 */
[----:B------:R-:W-:-:S00]  /*106e0*/  NOP ;  /* 0x0000000000007918 */ /* 0x000fc00000000000 */
[----:B------:R-:W-:-:S00]  /*106f0*/  NOP ;  /* 0x0000000000007918 */ /* 0x000fc00000000000 */
.L_x_327:


//--------------------- .nv.shared._ZN7cutlass13device_kernelINS_4gemm6kernel13GemmUniversalIN4cute5tupleIJiiiiEEENS1_10collective13CollectiveMmaINS1_37MainloopSm90TmaGmmaWarpSpecializedFP8ILi2ENS5_IJNS4_1CILi1EEESB_SB_EEENS1_32KernelTmaWarpSpecializedPingpongEEENS5_IJNSA_ILi64EEENSA_ILi256EEESG_EEENS_12float_e4m3_tENS5_IJlSB_lEEESI_SJ_NS4_8TiledMMAINS4_8MMA_AtomIJNS4_4SM904GMMA31MMA_64x256x32_F32E4M3E4M3_SS_TNILNSN_7ScaleInE1ELSP_1EEEEEENS4_6LayoutISC_NS5_IJNSA_ILi0EEEST_ST_EEEEENS5_IJNS4_10UnderscoreESW_SW_EEEEENS4_13SM90_TMA_LOADENS4_14ComposedLayoutINS4_7SwizzleILi3ELi4ELi3EEENS4_18smem_ptr_flag_bitsILi8EEENSS_INS5_IJNSA_ILi8EEENSA_ILi128EEEEEENS5_IJS16_SB_EEEEEEEvNS4_8identityESZ_S1A_vS1B_EENS_8epilogue10collective6detail29Sm90TmaWarpSpecializedAdapterINS1E_15DefaultEpilogueISI_SJ_SJ_NS1D_6thread17LinearCombinationISI_Li1EffLNS1I_9ScaleType4KindE0ELNS_15FloatRoundStyleE2ESI_EENS1_15EpilogueDefaultEEEEEvvEEEEvNT_6ParamsE --------------------------
	.section	.nv.shared._ZN7cutlass13device_kernelINS_4gemm6kernel13GemmUniversalIN4cute5tupleIJiiiiEEENS1_10collective13CollectiveMmaINS1_37MainloopSm90TmaGmmaWarpSpecializedFP8ILi2ENS5_IJNS4_1CILi1EEESB_SB_EEENS1_32KernelTmaWarpSpecializedPingpongEEENS5_IJNSA_ILi64EEENSA_ILi256EEESG_EEENS_12float_e4m3_tENS5_IJlSB_lEEESI_SJ_NS4_8TiledMMAINS4_8MMA_AtomIJNS4_4SM904GMMA31MMA_64x256x32_F32E4M3E4M3_SS_TNILNSN_7ScaleInE1ELSP_1EEEEEENS4_6LayoutISC_NS5_IJNSA_ILi0EEEST_ST_EEEEENS5_IJNS4_10UnderscoreESW_SW_EEEEENS4_13SM90_TMA_LOADENS4_14ComposedLayoutINS4_7SwizzleILi3ELi4ELi3EEENS4_18smem_ptr_flag_bitsILi8EEENSS_INS5_IJNSA_ILi8EEENSA_ILi128EEEEEENS5_IJS16_SB_EEEEEEEvNS4_8identityESZ_S1A_vS1B_EENS_8epilogue10collective6detail29Sm90TmaWarpSpecializedAdapterINS1E_15DefaultEpilogueISI_SJ_SJ_NS1D_6thread17LinearCombinationISI_Li1EffLNS1I_9ScaleType4KindE0ELNS_15FloatRoundStyleE2ESI_EENS1_15EpilogueDefaultEEEEEvvEEEEvNT_6ParamsE,"aw",@nobits
	.sectionflags	@""
	.align	16
	.zero		1024


//--------------------- .nv.shared.reserved.0     --------------------------
	.section	.nv.shared.reserved.0,"aw",@nobits
	.weak		__nv_reservedSMEM_offset_0_alias
	.size		__nv_reservedSMEM_offset_0_alias, 0, 0
	.other		__nv_reservedSMEM_offset_0_alias,@"STO_CUDA_RESERVED_SHARED STV_DEFAULT"
__nv_reservedSMEM_offset_0_alias:
	.zero		0


//--------------------- .nv.global                --------------------------
	.section	.nv.global,"aw",@nobits
.nv.global:
	.type		_ZN39_INTERNAL_a9478f18_4_k_cu_b807a022_64284cute1_E,@object
	.size		_ZN39_INTERNAL_a9478f18_4_k_cu_b807a022_64284cute1_E,(_ZN39_INTERNAL_a9478f18_4_k_cu_b807a022_64284cuda3std3__45__cpo6cbeginE - _ZN39_INTERNAL_a9478f18_4_k_cu_b807a022_64284cute1_E)
_ZN39_INTERNAL_a9478f18_4_k_cu_b807a022_64284cute1_E:
	.zero		1
	.type		_ZN39_INTERNAL_a9478f18_4_k_cu_b807a022_64284cuda3std3__45__cpo6cbeginE,@object
	.size		_ZN39_INTERNAL_a9478f18_4_k_cu_b807a022_64284cuda3std3__45__cpo6cbeginE,(_ZN39_INTERNAL_a9478f18_4_k_cu_b807a022_64284cuda3std3__48in_placeE - _ZN39_INTERNAL_a9478f18_4_k_cu_b807a022_64284cuda3std3__45__cpo6cbeginE)
_ZN39_INTERNAL_a9478f18_4_k_cu_b807a022_64284cuda3std3__45__cpo6cbeginE:
	.zero		1
	.type		_ZN39_INTERNAL_a9478f18_4_k_cu_b807a022_64284cuda3std3__48in_placeE,@object
	.size		_ZN39_INTERNAL_a9478f18_4_k_cu_b807a022_64284cuda3std3__48in_placeE,(_ZN39_INTERNAL_a9478f18_4_k_cu_b807a022_64284cuda3std6ranges3__45__cpo9iter_moveE - _ZN39_INTERNAL_a9478f18_4_k_cu_b807a022_64284cuda3std3__48in_placeE)
_ZN39_INTERNAL_a9478f18_4_k_cu_b807a022_64284cuda3std3__48in_placeE:
	.zero		1
	.type		_ZN39_INTERNAL_a9478f18_4_k_cu_b807a022_64284cuda3std6ranges3__45__cpo9iter_moveE,@object
	.size		_ZN39_INTERNAL_a9478f18_4_k_cu_b807a022_64284cuda3std6ranges3__45__cpo9iter_moveE,(_ZN39_INTERNAL_a9478f18_4_k_cu_b807a022_64284cuda3std3__45__cpo5beginE - _ZN39_INTERNAL_a9478f18_4_k_cu_b807a022_64284cuda3std6ranges3__45__cpo9iter_moveE)
_ZN39_INTERNAL_a9478f18_4_k_cu_b807a022_64284cuda3std6ranges3__45__cpo9iter_moveE:
	.zero		1
	.type		_ZN39_INTERNAL_a9478f18_4_k_cu_b807a022_64284cuda3std3__45__cpo5beginE,@object
	.size		_ZN39_INTERNAL_a9478f18_4_k_cu_b807a022_64284cuda3std3__45__cpo5beginE,(_ZN39_INTERNAL_a9478f18_4_k_cu_b807a022_64284cuda3std3__441_GLOBAL__N__a9478f18_4_k_cu_b807a022_64286ignoreE - _ZN39_INTERNAL_a9478f18_4_k_cu_b807a022_64284cuda3std3__45__cpo5beginE)
_ZN39_INTERNAL_a9478f18_4_k_cu_b807a022_64284cuda3std3__45__cpo5beginE:
	.zero		1
	.type		_ZN39_INTERNAL_a9478f18_4_k_cu_b807a022_64284cuda3std3__441_GLOBAL__N__a9478f18_4_k_cu_b807a022_64286ignoreE,@object
	.size		_ZN39_INTERNAL_a9478f18_4_k_cu_b807a022_64284cuda3std3__441_GLOBAL__N__a9478f18_4_k_cu_b807a022_64286ignoreE,(_ZN39_INTERNAL_a9478f18_4_k_cu_b807a022_64284cute7productE - _ZN39_INTERNAL_a9478f18_4_k_cu_b807a022_64284cuda3std3__441_GLOBAL__N__a9478f18_4_k_cu_b807a022_64286ignoreE)
_ZN39_INTERNAL_a9478f18_4_k_cu_b807a022_64284cuda3std3__441_GLOBAL__N__a9478f18_4_k_cu_b807a022_64286ignoreE:
	.zero		1
	.type		_ZN39_INTERNAL_a9478f18_4_k_cu_b807a022_64284cute7productE,@object
	.size		_ZN39_INTERNAL_a9478f18_4_k_cu_b807a022_64284cute7productE,(_ZN39_INTERNAL_a9478f18_4_k_cu_b807a022_64284cuda3std3__45__cpo3endE - _ZN39_INTERNAL_a9478f18_4_k_cu_b807a022_64284cute7productE)
_ZN39_INTERNAL_a9478f18_4_k_cu_b807a022_64284cute7productE:
	.zero		1
	.type		_ZN39_INTERNAL_a9478f18_4_k_cu_b807a022_64284cuda3std3__45__cpo3endE,@object
	.size		_ZN39_INTERNAL_a9478f18_4_k_cu_b807a022_64284cuda3std3__45__cpo3endE,(_ZN39_INTERNAL_a9478f18_4_k_cu_b807a022_64284cuda3std3__419piecewise_constructE - _ZN39_INTERNAL_a9478f18_4_k_cu_b807a022_64284cuda3std3__45__cpo3endE)
_ZN39_INTERNAL_a9478f18_4_k_cu_b807a022_64284cuda3std3__45__cpo3endE:
	.zero		1
	.type		_ZN39_INTERNAL_a9478f18_4_k_cu_b807a022_64284cuda3std3__419piecewise_constructE,@object
	.size		_ZN39_INTERNAL_a9478f18_4_k_cu_b807a022_64284cuda3std3__419piecewise_constructE,(_ZN39_INTERNAL_a9478f18_4_k_cu_b807a022_64284cuda3std3__45__cpo4cendE - _ZN39_INTERNAL_a9478f18_4_k_cu_b807a022_64284cuda3std3__419piecewise_constructE)
_ZN39_INTERNAL_a9478f18_4_k_cu_b807a022_64284cuda3std3__419piecewise_constructE:
	.zero		1
	.type		_ZN39_INTERNAL_a9478f18_4_k_cu_b807a022_64284cuda3std3__45__cpo4cendE,@object
	.size		_ZN39_INTERNAL_a9478f18_4_k_cu_b807a022_64284cuda3std3__45__cpo4cendE,(_ZN39_INTERNAL_a9478f18_4_k_cu_b807a022_64284cuda3std6ranges3__45__cpo4swapE - _ZN39_INTERNAL_a9478f18_4_k_cu_b807a022_64284cuda3std3__45__cpo4cendE)
_ZN39_INTERNAL_a9478f18_4_k_cu_b807a022_64284cuda3std3__45__cpo4cendE:
	.zero		1
	.type		_ZN39_INTERNAL_a9478f18_4_k_cu_b807a022_64284cuda3std6ranges3__45__cpo4swapE,@object
	.size		_ZN39_INTERNAL_a9478f18_4_k_cu_b807a022_64284cuda3std6ranges3__45__cpo4swapE,(.L_7 - _ZN39_INTERNAL_a9478f18_4_k_cu_b807a022_64284cuda3std6ranges3__45__cpo4swapE)
_ZN39_INTERNAL_a9478f18_4_k_cu_b807a022_64284cuda3std6ranges3__45__cpo4swapE:
	.zero		1
.L_7:


//--------------------- .nv.constant0._ZN7cutlass13device_kernelINS_4gemm6kernel13GemmUniversalIN4cute5tupleIJiiiiEEENS1_10collective13CollectiveMmaINS1_37MainloopSm90TmaGmmaWarpSpecializedFP8ILi2ENS5_IJNS4_1CILi1EEESB_SB_EEENS1_32KernelTmaWarpSpecializedPingpongEEENS5_IJNSA_ILi64EEENSA_ILi256EEESG_EEENS_12float_e4m3_tENS5_IJlSB_lEEESI_SJ_NS4_8TiledMMAINS4_8MMA_AtomIJNS4_4SM904GMMA31MMA_64x256x32_F32E4M3E4M3_SS_TNILNSN_7ScaleInE1ELSP_1EEEEEENS4_6LayoutISC_NS5_IJNSA_ILi0EEEST_ST_EEEEENS5_IJNS4_10UnderscoreESW_SW_EEEEENS4_13SM90_TMA_LOADENS4_14ComposedLayoutINS4_7SwizzleILi3ELi4ELi3EEENS4_18smem_ptr_flag_bitsILi8EEENSS_INS5_IJNSA_ILi8EEENSA_ILi128EEEEEENS5_IJS16_SB_EEEEEEEvNS4_8identityESZ_S1A_vS1B_EENS_8epilogue10collective6detail29Sm90TmaWarpSpecializedAdapterINS1E_15DefaultEpilogueISI_SJ_SJ_NS1D_6thread17LinearCombinationISI_Li1EffLNS1I_9ScaleType4KindE0ELNS_15FloatRoundStyleE2ESI_EENS1_15EpilogueDefaultEEEEEvvEEEEvNT_6ParamsE --------------------------
	.section	.nv.constant0._ZN7cutlass13device_kernelINS_4gemm6kernel13GemmUniversalIN4cute5tupleIJiiiiEEENS1_10collective13CollectiveMmaINS1_37MainloopSm90TmaGmmaWarpSpecializedFP8ILi2ENS5_IJNS4_1CILi1EEESB_SB_EEENS1_32KernelTmaWarpSpecializedPingpongEEENS5_IJNSA_ILi64EEENSA_ILi256EEESG_EEENS_12float_e4m3_tENS5_IJlSB_lEEESI_SJ_NS4_8TiledMMAINS4_8MMA_AtomIJNS4_4SM904GMMA31MMA_64x256x32_F32E4M3E4M3_SS_TNILNSN_7ScaleInE1ELSP_1EEEEEENS4_6LayoutISC_NS5_IJNSA_ILi0EEEST_ST_EEEEENS5_IJNS4_10UnderscoreESW_SW_EEEEENS4_13SM90_TMA_LOADENS4_14ComposedLayoutINS4_7SwizzleILi3ELi4ELi3EEENS4_18smem_ptr_flag_bitsILi8EEENSS_INS5_IJNSA_ILi8EEENSA_ILi128EEEEEENS5_IJS16_SB_EEEEEEEvNS4_8identityESZ_S1A_vS1B_EENS_8epilogue10collective6detail29Sm90TmaWarpSpecializedAdapterINS1E_15DefaultEpilogueISI_SJ_SJ_NS1D_6thread17LinearCombinationISI_Li1EffLNS1I_9ScaleType4KindE0ELNS_15FloatRoundStyleE2ESI_EENS1_15EpilogueDefaultEEEEEvvEEEEvNT_6ParamsE,"a",@progbits
	.sectionflags	@""
	.align	4
.nv.constant0._ZN7cutlass13device_kernelINS_4gemm6kernel13GemmUniversalIN4cute5tupleIJiiiiEEENS1_10collective13CollectiveMmaINS1_37MainloopSm90TmaGmmaWarpSpecializedFP8ILi2ENS5_IJNS4_1CILi1EEESB_SB_EEENS1_32KernelTmaWarpSpecializedPingpongEEENS5_IJNSA_ILi64EEENSA_ILi256EEESG_EEENS_12float_e4m3_tENS5_IJlSB_lEEESI_SJ_NS4_8TiledMMAINS4_8MMA_AtomIJNS4_4SM904GMMA31MMA_64x256x32_F32E4M3E4M3_SS_TNILNSN_7ScaleInE1ELSP_1EEEEEENS4_6LayoutISC_NS5_IJNSA_ILi0EEEST_ST_EEEEENS5_IJNS4_10UnderscoreESW_SW_EEEEENS4_13SM90_TMA_LOADENS4_14ComposedLayoutINS4_7SwizzleILi3ELi4ELi3EEENS4_18smem_ptr_flag_bitsILi8EEENSS_INS5_IJNSA_ILi8EEENSA_ILi128EEEEEENS5_IJS16_SB_EEEEEEEvNS4_8identityESZ_S1A_vS1B_EENS_8epilogue10collective6detail29Sm90TmaWarpSpecializedAdapterINS1E_15DefaultEpilogueISI_SJ_SJ_NS1D_6thread17LinearCombinationISI_Li1EffLNS1I_9ScaleType4KindE0ELNS_15FloatRoundStyleE2ESI_EENS1_15EpilogueDefaultEEEEEvvEEEEvNT_6ParamsE:
	.zero		1664


//--------------------- SYMBOLS --------------------------

	.type		.nv.reservedSmem.offset0,@object
	.size		.nv.reservedSmem.offset0,0x4
